//
// Generated by NVIDIA NVVM Compiler
//
// Compiler Build ID: CL-36424714
// Cuda compilation tools, release 13.0, V13.0.88
// Based on NVVM 20.0.0
//

.version 9.0
.target sm_100
.address_size 64

	// .globl	_Z19version_1_matrixMulPfS_S_i
// _ZZ19version_2_matrixMulPfS_S_iE6A_tile has been demoted
// _ZZ19version_2_matrixMulPfS_S_iE6B_tile has been demoted

.visible .entry _Z19version_1_matrixMulPfS_S_i(
	.param .u64 .ptr .align 1 _Z19version_1_matrixMulPfS_S_i_param_0,
	.param .u64 .ptr .align 1 _Z19version_1_matrixMulPfS_S_i_param_1,
	.param .u64 .ptr .align 1 _Z19version_1_matrixMulPfS_S_i_param_2,
	.param .u32 _Z19version_1_matrixMulPfS_S_i_param_3
)
{
	.reg .pred 	%p<10>;
	.reg .b32 	%r<39>;
	.reg .b32 	%f<68>;
	.reg .b64 	%rd<67>;

	ld.param.u64 	%rd14, [_Z19version_1_matrixMulPfS_S_i_param_0];
	ld.param.u64 	%rd15, [_Z19version_1_matrixMulPfS_S_i_param_1];
	ld.param.u32 	%r17, [_Z19version_1_matrixMulPfS_S_i_param_3];
	cvta.to.global.u64 	%rd1, %rd15;
	cvta.to.global.u64 	%rd2, %rd14;
	mov.u32 	%r18, %ctaid.y;
	mov.u32 	%r19, %ntid.y;
	mov.u32 	%r20, %tid.y;
	mad.lo.s32 	%r1, %r18, %r19, %r20;
	mov.u32 	%r21, %ctaid.x;
	mov.u32 	%r22, %ntid.x;
	mov.u32 	%r23, %tid.x;
	mad.lo.s32 	%r2, %r21, %r22, %r23;
	setp.lt.s32 	%p1, %r17, 1;
	mov.f32 	%f67, 0f00000000;
	@%p1 bra 	$L__BB0_12;
	mul.lo.s32 	%r3, %r17, %r1;
	and.b32  	%r4, %r17, 7;
	setp.lt.u32 	%p2, %r17, 8;
	mov.f32 	%f67, 0f00000000;
	mov.b32 	%r37, 0;
	@%p2 bra 	$L__BB0_4;
	and.b32  	%r37, %r17, 2147483640;
	neg.s32 	%r35, %r37;
	mul.wide.u32 	%rd16, %r17, 4;
	add.s64 	%rd3, %rd1, %rd16;
	mul.wide.u32 	%rd17, %r17, 8;
	add.s64 	%rd4, %rd1, %rd17;
	mul.wide.u32 	%rd18, %r17, 12;
	add.s64 	%rd5, %rd1, %rd18;
	mul.wide.u32 	%rd19, %r17, 16;
	add.s64 	%rd6, %rd1, %rd19;
	mul.wide.u32 	%rd20, %r17, 20;
	add.s64 	%rd7, %rd1, %rd20;
	mul.wide.u32 	%rd21, %r17, 24;
	add.s64 	%rd8, %rd1, %rd21;
	mul.wide.u32 	%rd22, %r17, 28;
	add.s64 	%rd9, %rd1, %rd22;
	mul.wide.u32 	%rd23, %r3, 4;
	add.s64 	%rd24, %rd23, %rd2;
	add.s64 	%rd66, %rd24, 16;
	mov.f32 	%f67, 0f00000000;
	mov.u32 	%r34, %r2;
$L__BB0_3:
	.pragma "nounroll";
	mul.wide.s32 	%rd25, %r34, 4;
	add.s64 	%rd26, %rd3, %rd25;
	add.s64 	%rd27, %rd4, %rd25;
	add.s64 	%rd28, %rd5, %rd25;
	add.s64 	%rd29, %rd6, %rd25;
	add.s64 	%rd30, %rd7, %rd25;
	add.s64 	%rd31, %rd8, %rd25;
	add.s64 	%rd32, %rd9, %rd25;
	add.s64 	%rd33, %rd1, %rd25;
	ld.global.f32 	%f17, [%rd66+-16];
	ld.global.f32 	%f18, [%rd33];
	fma.rn.f32 	%f19, %f17, %f18, %f67;
	ld.global.f32 	%f20, [%rd66+-12];
	ld.global.f32 	%f21, [%rd26];
	fma.rn.f32 	%f22, %f20, %f21, %f19;
	ld.global.f32 	%f23, [%rd66+-8];
	ld.global.f32 	%f24, [%rd27];
	fma.rn.f32 	%f25, %f23, %f24, %f22;
	ld.global.f32 	%f26, [%rd66+-4];
	ld.global.f32 	%f27, [%rd28];
	fma.rn.f32 	%f28, %f26, %f27, %f25;
	ld.global.f32 	%f29, [%rd66];
	ld.global.f32 	%f30, [%rd29];
	fma.rn.f32 	%f31, %f29, %f30, %f28;
	ld.global.f32 	%f32, [%rd66+4];
	ld.global.f32 	%f33, [%rd30];
	fma.rn.f32 	%f34, %f32, %f33, %f31;
	ld.global.f32 	%f35, [%rd66+8];
	ld.global.f32 	%f36, [%rd31];
	fma.rn.f32 	%f37, %f35, %f36, %f34;
	ld.global.f32 	%f38, [%rd66+12];
	ld.global.f32 	%f39, [%rd32];
	fma.rn.f32 	%f67, %f38, %f39, %f37;
	add.s32 	%r35, %r35, 8;
	shl.b32 	%r25, %r17, 3;
	add.s32 	%r34, %r34, %r25;
	add.s64 	%rd66, %rd66, 32;
	setp.ne.s32 	%p3, %r35, 0;
	@%p3 bra 	$L__BB0_3;
$L__BB0_4:
	setp.eq.s32 	%p4, %r4, 0;
	@%p4 bra 	$L__BB0_12;
	and.b32  	%r12, %r17, 3;
	setp.lt.u32 	%p5, %r4, 4;
	@%p5 bra 	$L__BB0_7;
	add.s32 	%r26, %r37, %r3;
	mul.wide.u32 	%rd34, %r26, 4;
	add.s64 	%rd35, %rd2, %rd34;
	ld.global.f32 	%f41, [%rd35];
	mad.lo.s32 	%r27, %r37, %r17, %r2;
	mul.wide.s32 	%rd36, %r27, 4;
	add.s64 	%rd37, %rd1, %rd36;
	ld.global.f32 	%f42, [%rd37];
	fma.rn.f32 	%f43, %f41, %f42, %f67;
	cvt.u64.u32 	%rd38, %r3;
	cvt.u64.u32 	%rd39, %r37;
	add.s64 	%rd40, %rd39, %rd38;
	shl.b64 	%rd41, %rd40, 2;
	add.s64 	%rd42, %rd2, %rd41;
	ld.global.f32 	%f44, [%rd42+4];
	mul.wide.u32 	%rd43, %r17, 4;
	add.s64 	%rd44, %rd37, %rd43;
	ld.global.f32 	%f45, [%rd44];
	fma.rn.f32 	%f46, %f44, %f45, %f43;
	ld.global.f32 	%f47, [%rd42+8];
	add.s64 	%rd45, %rd44, %rd43;
	ld.global.f32 	%f48, [%rd45];
	fma.rn.f32 	%f49, %f47, %f48, %f46;
	ld.global.f32 	%f50, [%rd42+12];
	add.s64 	%rd46, %rd45, %rd43;
	ld.global.f32 	%f51, [%rd46];
	fma.rn.f32 	%f67, %f50, %f51, %f49;
	add.s32 	%r37, %r37, 4;
$L__BB0_7:
	setp.eq.s32 	%p6, %r12, 0;
	@%p6 bra 	$L__BB0_12;
	setp.eq.s32 	%p7, %r12, 1;
	@%p7 bra 	$L__BB0_10;
	add.s32 	%r28, %r37, %r3;
	mul.wide.u32 	%rd47, %r28, 4;
	add.s64 	%rd48, %rd2, %rd47;
	ld.global.f32 	%f53, [%rd48];
	mad.lo.s32 	%r29, %r37, %r17, %r2;
	mul.wide.s32 	%rd49, %r29, 4;
	add.s64 	%rd50, %rd1, %rd49;
	ld.global.f32 	%f54, [%rd50];
	fma.rn.f32 	%f55, %f53, %f54, %f67;
	cvt.u64.u32 	%rd51, %r3;
	cvt.u64.u32 	%rd52, %r37;
	add.s64 	%rd53, %rd52, %rd51;
	shl.b64 	%rd54, %rd53, 2;
	add.s64 	%rd55, %rd2, %rd54;
	ld.global.f32 	%f56, [%rd55+4];
	mul.wide.u32 	%rd56, %r17, 4;
	add.s64 	%rd57, %rd50, %rd56;
	ld.global.f32 	%f57, [%rd57];
	fma.rn.f32 	%f67, %f56, %f57, %f55;
	add.s32 	%r37, %r37, 2;
$L__BB0_10:
	and.b32  	%r30, %r17, 1;
	setp.eq.b32 	%p8, %r30, 1;
	not.pred 	%p9, %p8;
	@%p9 bra 	$L__BB0_12;
	add.s32 	%r31, %r37, %r3;
	mul.wide.u32 	%rd58, %r31, 4;
	add.s64 	%rd59, %rd2, %rd58;
	ld.global.f32 	%f58, [%rd59];
	mad.lo.s32 	%r32, %r37, %r17, %r2;
	mul.wide.s32 	%rd60, %r32, 4;
	add.s64 	%rd61, %rd1, %rd60;
	ld.global.f32 	%f59, [%rd61];
	fma.rn.f32 	%f67, %f58, %f59, %f67;
$L__BB0_12:
	ld.param.u64 	%rd65, [_Z19version_1_matrixMulPfS_S_i_param_2];
	cvta.to.global.u64 	%rd62, %rd65;
	mad.lo.s32 	%r33, %r17, %r1, %r2;
	mul.wide.s32 	%rd63, %r33, 4;
	add.s64 	%rd64, %rd62, %rd63;
	st.global.f32 	[%rd64], %f67;
	ret;

}
	// .globl	_Z19version_2_matrixMulPfS_S_i
.visible .entry _Z19version_2_matrixMulPfS_S_i(
	.param .u64 .ptr .align 1 _Z19version_2_matrixMulPfS_S_i_param_0,
	.param .u64 .ptr .align 1 _Z19version_2_matrixMulPfS_S_i_param_1,
	.param .u64 .ptr .align 1 _Z19version_2_matrixMulPfS_S_i_param_2,
	.param .u32 _Z19version_2_matrixMulPfS_S_i_param_3
)
{
	.reg .pred 	%p<12>;
	.reg .b32 	%r<71>;
	.reg .b32 	%f<118>;
	.reg .b64 	%rd<13>;
	// demoted variable
	.shared .align 4 .b8 _ZZ19version_2_matrixMulPfS_S_iE6A_tile[1024];
	// demoted variable
	.shared .align 4 .b8 _ZZ19version_2_matrixMulPfS_S_iE6B_tile[1024];
	ld.param.u64 	%rd4, [_Z19version_2_matrixMulPfS_S_i_param_0];
	ld.param.u64 	%rd5, [_Z19version_2_matrixMulPfS_S_i_param_1];
	ld.param.u64 	%rd6, [_Z19version_2_matrixMulPfS_S_i_param_2];
	ld.param.u32 	%r33, [_Z19version_2_matrixMulPfS_S_i_param_3];
	mov.u32 	%r1, %tid.y;
	mov.u32 	%r2, %ntid.x;
	setp.gt.u32 	%p1, %r2, %r33;
	@%p1 bra 	$L__BB1_16;
	mov.u32 	%r35, %tid.x;
	mov.u32 	%r36, %ctaid.x;
	mul.lo.s32 	%r37, %r36, %r2;
	cvta.to.global.u64 	%rd7, %rd6;
	mov.u32 	%r38, %ntid.y;
	mov.u32 	%r39, %ctaid.y;
	mad.lo.s32 	%r40, %r39, %r38, %r1;
	mad.lo.s32 	%r3, %r33, %r40, %r35;
	shl.b32 	%r41, %r1, 6;
	mov.u32 	%r42, _ZZ19version_2_matrixMulPfS_S_iE6A_tile;
	add.s32 	%r4, %r42, %r41;
	shl.b32 	%r43, %r35, 2;
	add.s32 	%r5, %r4, %r43;
	mov.u32 	%r44, _ZZ19version_2_matrixMulPfS_S_iE6B_tile;
	add.s32 	%r7, %r44, %r43;
	add.s32 	%r6, %r7, %r41;
	add.s32 	%r45, %r3, %r37;
	mul.wide.s32 	%rd8, %r45, 4;
	add.s64 	%rd1, %rd7, %rd8;
	and.b32  	%r8, %r2, 15;
	and.b32  	%r9, %r2, 7;
	add.s32 	%r10, %r9, -1;
	and.b32  	%r11, %r2, 2032;
	and.b32  	%r12, %r2, 3;
	div.u32 	%r46, %r33, %r2;
	max.u32 	%r13, %r46, 1;
	and.b32  	%r47, %r2, -16;
	neg.s32 	%r14, %r47;
	add.s32 	%r15, %r4, 32;
	add.s32 	%r16, %r7, 512;
	add.s32 	%r17, %r37, %r35;
	cvta.to.global.u64 	%rd2, %rd4;
	cvta.to.global.u64 	%rd3, %rd5;
	mov.f32 	%f117, 0f00000000;
	mov.b32 	%r64, 0;
$L__BB1_2:
	setp.lt.u32 	%p2, %r2, 16;
	shl.b32 	%r49, %r64, 4;
	add.s32 	%r50, %r3, %r49;
	mul.wide.s32 	%rd9, %r50, 4;
	add.s64 	%rd10, %rd2, %rd9;
	ld.global.f32 	%f18, [%rd10];
	st.shared.f32 	[%r5], %f18;
	add.s32 	%r51, %r49, %r1;
	mad.lo.s32 	%r52, %r51, %r33, %r17;
	mul.wide.s32 	%rd11, %r52, 4;
	add.s64 	%rd12, %rd3, %rd11;
	ld.global.f32 	%f19, [%rd12];
	st.shared.f32 	[%r6], %f19;
	bar.sync 	0;
	mov.b32 	%r69, 0;
	@%p2 bra 	$L__BB1_5;
	mov.u32 	%r65, %r16;
	mov.u32 	%r66, %r15;
	mov.u32 	%r67, %r14;
$L__BB1_4:
	.pragma "nounroll";
	ld.shared.f32 	%f20, [%r66+-32];
	ld.shared.f32 	%f21, [%r65+-512];
	fma.rn.f32 	%f22, %f20, %f21, %f117;
	ld.shared.f32 	%f23, [%r66+-28];
	ld.shared.f32 	%f24, [%r65+-448];
	fma.rn.f32 	%f25, %f23, %f24, %f22;
	ld.shared.f32 	%f26, [%r66+-24];
	ld.shared.f32 	%f27, [%r65+-384];
	fma.rn.f32 	%f28, %f26, %f27, %f25;
	ld.shared.f32 	%f29, [%r66+-20];
	ld.shared.f32 	%f30, [%r65+-320];
	fma.rn.f32 	%f31, %f29, %f30, %f28;
	ld.shared.f32 	%f32, [%r66+-16];
	ld.shared.f32 	%f33, [%r65+-256];
	fma.rn.f32 	%f34, %f32, %f33, %f31;
	ld.shared.f32 	%f35, [%r66+-12];
	ld.shared.f32 	%f36, [%r65+-192];
	fma.rn.f32 	%f37, %f35, %f36, %f34;
	ld.shared.f32 	%f38, [%r66+-8];
	ld.shared.f32 	%f39, [%r65+-128];
	fma.rn.f32 	%f40, %f38, %f39, %f37;
	ld.shared.f32 	%f41, [%r66+-4];
	ld.shared.f32 	%f42, [%r65+-64];
	fma.rn.f32 	%f43, %f41, %f42, %f40;
	ld.shared.f32 	%f44, [%r66];
	ld.shared.f32 	%f45, [%r65];
	fma.rn.f32 	%f46, %f44, %f45, %f43;
	ld.shared.f32 	%f47, [%r66+4];
	ld.shared.f32 	%f48, [%r65+64];
	fma.rn.f32 	%f49, %f47, %f48, %f46;
	ld.shared.f32 	%f50, [%r66+8];
	ld.shared.f32 	%f51, [%r65+128];
	fma.rn.f32 	%f52, %f50, %f51, %f49;
	ld.shared.f32 	%f53, [%r66+12];
	ld.shared.f32 	%f54, [%r65+192];
	fma.rn.f32 	%f55, %f53, %f54, %f52;
	ld.shared.f32 	%f56, [%r66+16];
	ld.shared.f32 	%f57, [%r65+256];
	fma.rn.f32 	%f58, %f56, %f57, %f55;
	ld.shared.f32 	%f59, [%r66+20];
	ld.shared.f32 	%f60, [%r65+320];
	fma.rn.f32 	%f61, %f59, %f60, %f58;
	ld.shared.f32 	%f62, [%r66+24];
	ld.shared.f32 	%f63, [%r65+384];
	fma.rn.f32 	%f64, %f62, %f63, %f61;
	ld.shared.f32 	%f65, [%r66+28];
	ld.shared.f32 	%f66, [%r65+448];
	fma.rn.f32 	%f117, %f65, %f66, %f64;
	add.s32 	%r67, %r67, 16;
	add.s32 	%r66, %r66, 64;
	add.s32 	%r65, %r65, 1024;
	setp.ne.s32 	%p3, %r67, 0;
	mov.u32 	%r69, %r11;
	@%p3 bra 	$L__BB1_4;
$L__BB1_5:
	setp.eq.s32 	%p4, %r8, 0;
	@%p4 bra 	$L__BB1_15;
	add.s32 	%r53, %r8, -1;
	setp.lt.u32 	%p5, %r53, 7;
	@%p5 bra 	$L__BB1_8;
	shl.b32 	%r54, %r69, 2;
	add.s32 	%r55, %r4, %r54;
	ld.shared.f32 	%f68, [%r55];
	shl.b32 	%r56, %r69, 6;
	add.s32 	%r57, %r7, %r56;
	ld.shared.f32 	%f69, [%r57];
	fma.rn.f32 	%f70, %f68, %f69, %f117;
	ld.shared.f32 	%f71, [%r55+4];
	ld.shared.f32 	%f72, [%r57+64];
	fma.rn.f32 	%f73, %f71, %f72, %f70;
	ld.shared.f32 	%f74, [%r55+8];
	ld.shared.f32 	%f75, [%r57+128];
	fma.rn.f32 	%f76, %f74, %f75, %f73;
	ld.shared.f32 	%f77, [%r55+12];
	ld.shared.f32 	%f78, [%r57+192];
	fma.rn.f32 	%f79, %f77, %f78, %f76;
	ld.shared.f32 	%f80, [%r55+16];
	ld.shared.f32 	%f81, [%r57+256];
	fma.rn.f32 	%f82, %f80, %f81, %f79;
	ld.shared.f32 	%f83, [%r55+20];
	ld.shared.f32 	%f84, [%r57+320];
	fma.rn.f32 	%f85, %f83, %f84, %f82;
	ld.shared.f32 	%f86, [%r55+24];
	ld.shared.f32 	%f87, [%r57+384];
	fma.rn.f32 	%f88, %f86, %f87, %f85;
	ld.shared.f32 	%f89, [%r55+28];
	ld.shared.f32 	%f90, [%r57+448];
	fma.rn.f32 	%f117, %f89, %f90, %f88;
	add.s32 	%r69, %r69, 8;
$L__BB1_8:
	setp.eq.s32 	%p6, %r9, 0;
	@%p6 bra 	$L__BB1_15;
	setp.lt.u32 	%p7, %r10, 3;
	@%p7 bra 	$L__BB1_11;
	shl.b32 	%r58, %r69, 2;
	add.s32 	%r59, %r4, %r58;
	ld.shared.f32 	%f92, [%r59];
	shl.b32 	%r60, %r69, 6;
	add.s32 	%r61, %r7, %r60;
	ld.shared.f32 	%f93, [%r61];
	fma.rn.f32 	%f94, %f92, %f93, %f117;
	ld.shared.f32 	%f95, [%r59+4];
	ld.shared.f32 	%f96, [%r61+64];
	fma.rn.f32 	%f97, %f95, %f96, %f94;
	ld.shared.f32 	%f98, [%r59+8];
	ld.shared.f32 	%f99, [%r61+128];
	fma.rn.f32 	%f100, %f98, %f99, %f97;
	ld.shared.f32 	%f101, [%r59+12];
	ld.shared.f32 	%f102, [%r61+192];
	fma.rn.f32 	%f117, %f101, %f102, %f100;
	add.s32 	%r69, %r69, 4;
$L__BB1_11:
	setp.eq.s32 	%p8, %r12, 0;
	@%p8 bra 	$L__BB1_15;
	setp.eq.s32 	%p9, %r12, 1;
	shl.b32 	%r62, %r69, 2;
	add.s32 	%r30, %r4, %r62;
	ld.shared.f32 	%f103, [%r30];
	shl.b32 	%r63, %r69, 6;
	add.s32 	%r31, %r7, %r63;
	ld.shared.f32 	%f104, [%r31];
	fma.rn.f32 	%f117, %f103, %f104, %f117;
	@%p9 bra 	$L__BB1_15;
	setp.eq.s32 	%p10, %r12, 2;
	ld.shared.f32 	%f105, [%r30+4];
	ld.shared.f32 	%f106, [%r31+64];
	fma.rn.f32 	%f117, %f105, %f106, %f117;
	@%p10 bra 	$L__BB1_15;
	ld.shared.f32 	%f107, [%r30+8];
	ld.shared.f32 	%f108, [%r31+128];
	fma.rn.f32 	%f117, %f107, %f108, %f117;
$L__BB1_15:
	bar.sync 	0;
	st.global.f32 	[%rd1], %f117;
	add.s32 	%r64, %r64, 1;
	setp.ne.s32 	%p11, %r64, %r13;
	@%p11 bra 	$L__BB1_2;
$L__BB1_16:
	ret;

}


// ===== COMPILED SASS (sm_100) =====

	.target	sm_100

	.elftype	@"ET_EXEC"


//--------------------- .note.nv.tkinfo           --------------------------
	.section	.note.nv.tkinfo,"",@"SHT_NOTE"
	.sectionflags	@"SHF_NOTE_NV_TKINFO"
	.tkinfo
        /*0018*/ 	.word	0x00000002
        /*0030*/ 	.string	""
        /*0030*/ 	.string	"ptxas"
        /*0030*/ 	.string	"Cuda compilation tools, release 13.0, V13.0.88"
        /*0030*/ 	.string	"Build cuda_13.0.r13.0/compiler.36424714_0"
        /*0030*/ 	.string	"-arch sm_100 -m 64 "



//--------------------- .note.nv.cuinfo           --------------------------
	.section	.note.nv.cuinfo,"",@"SHT_NOTE"
	.sectionflags	@"SHF_NOTE_NV_CUINFO"
        /*0018*/ 	.short	0x0002
        /*001a*/ 	.short	0x0064
        /*001c*/ 	.short	0x0082
	.zero		2


//--------------------- .nv.info                  --------------------------
	.section	.nv.info,"",@"SHT_CUDA_INFO"
	.align	4


	//----- nvinfo : EIATTR_REGCOUNT
	.align		4
        /*0000*/ 	.byte	0x04, 0x2f
        /*0002*/ 	.short	(.L_1 - .L_0)
	.align		4
.L_0:
        /*0004*/ 	.word	index@(_Z19version_1_matrixMulPfS_S_i)
        /*0008*/ 	.word	0x0000001e


	//----- nvinfo : EIATTR_FRAME_SIZE
	.align		4
.L_1:
        /*000c*/ 	.byte	0x04, 0x11
        /*000e*/ 	.short	(.L_3 - .L_2)
	.align		4
.L_2:
        /*0010*/ 	.word	index@(_Z19version_1_matrixMulPfS_S_i)
        /*0014*/ 	.word	0x00000000


	//----- nvinfo : EIATTR_REGCOUNT
	.align		4
.L_3:
        /*0018*/ 	.byte	0x04, 0x2f
        /*001a*/ 	.short	(.L_5 - .L_4)
	.align		4
.L_4:
        /*001c*/ 	.word	index@(_Z19version_2_matrixMulPfS_S_i)
        /*0020*/ 	.word	0x0000001f


	//----- nvinfo : EIATTR_FRAME_SIZE
	.align		4
.L_5:
        /*0024*/ 	.byte	0x04, 0x11
        /*0026*/ 	.short	(.L_7 - .L_6)
	.align		4
.L_6:
        /*0028*/ 	.word	index@(_Z19version_2_matrixMulPfS_S_i)
        /*002c*/ 	.word	0x00000000


	//----- nvinfo : EIATTR_MIN_STACK_SIZE
	.align		4
.L_7:
        /*0030*/ 	.byte	0x04, 0x12
        /*0032*/ 	.short	(.L_9 - .L_8)
	.align		4
.L_8:
        /*0034*/ 	.word	index@(_Z19version_2_matrixMulPfS_S_i)
        /*0038*/ 	.word	0x00000000


	//----- nvinfo : EIATTR_MIN_STACK_SIZE
	.align		4
.L_9:
        /*003c*/ 	.byte	0x04, 0x12
        /*003e*/ 	.short	(.L_11 - .L_10)
	.align		4
.L_10:
        /*0040*/ 	.word	index@(_Z19version_1_matrixMulPfS_S_i)
        /*0044*/ 	.word	0x00000000
.L_11:


//--------------------- .nv.compat                --------------------------
	.section	.nv.compat,"",@"SHT_CUDA_COMPAT_INFO"
	.align	4
        /*0000*/ 	.byte	0x02, 0x09, 0x00, 0x00, 0x02, 0x02, 0x01, 0x00, 0x02, 0x05, 0x05, 0x00, 0x03, 0x07, 0x01, 0x01
        /*0010*/ 	.byte	0x02, 0x03, 0x00, 0x00, 0x02, 0x06, 0x01, 0x00, 0x04, 0x0b, 0x08, 0x00, 0x09, 0x00, 0x00, 0x00
        /*0020*/ 	.byte	0x00, 0x00, 0x00, 0x00


//--------------------- .nv.info._Z19version_2_matrixMulPfS_S_i --------------------------
	.section	.nv.info._Z19version_2_matrixMulPfS_S_i,"",@"SHT_CUDA_INFO"
	.sectionflags	@""
	.align	4


	//----- nvinfo : EIATTR_CUDA_API_VERSION
	.align		4
        /*0000*/ 	.byte	0x04, 0x37
        /*0002*/ 	.short	(.L_13 - .L_12)
.L_12:
        /*0004*/ 	.word	0x00000082


	//----- nvinfo : EIATTR_KPARAM_INFO
	.align		4
.L_13:
        /*0008*/ 	.byte	0x04, 0x17
        /*000a*/ 	.short	(.L_15 - .L_14)
.L_14:
        /*000c*/ 	.word	0x00000000
        /*0010*/ 	.short	0x0003
        /*0012*/ 	.short	0x0018
        /*0014*/ 	.byte	0x00, 0xf0, 0x11, 0x00


	//----- nvinfo : EIATTR_KPARAM_INFO
	.align		4
.L_15:
        /*0018*/ 	.byte	0x04, 0x17
        /*001a*/ 	.short	(.L_17 - .L_16)
.L_16:
        /*001c*/ 	.word	0x00000000
        /*0020*/ 	.short	0x0002
        /*0022*/ 	.short	0x0010
        /*0024*/ 	.byte	0x00, 0xf5, 0x21, 0x00


	//----- nvinfo : EIATTR_KPARAM_INFO
	.align		4
.L_17:
        /*0028*/ 	.byte	0x04, 0x17
        /*002a*/ 	.short	(.L_19 - .L_18)
.L_18:
        /*002c*/ 	.word	0x00000000
        /*0030*/ 	.short	0x0001
        /*0032*/ 	.short	0x0008
        /*0034*/ 	.byte	0x00, 0xf5, 0x21, 0x00


	//----- nvinfo : EIATTR_KPARAM_INFO
	.align		4
.L_19:
        /*0038*/ 	.byte	0x04, 0x17
        /*003a*/ 	.short	(.L_21 - .L_20)
.L_20:
        /*003c*/ 	.word	0x00000000
        /*0040*/ 	.short	0x0000
        /*0042*/ 	.short	0x0000
        /*0044*/ 	.byte	0x00, 0xf5, 0x21, 0x00


	//----- nvinfo : EIATTR_SPARSE_MMA_MASK
	.align		4
.L_21:
        /*0048*/ 	.byte	0x03, 0x50
        /*004a*/ 	.short	0x0000


	//----- nvinfo : EIATTR_MAXREG_COUNT
	.align		4
        /*004c*/ 	.byte	0x03, 0x1b
        /*004e*/ 	.short	0x00ff


	//----- nvinfo : EIATTR_NUM_BARRIERS
	.align		4
        /*0050*/ 	.byte	0x02, 0x4c
        /*0052*/ 	.byte	0x01
	.zero		1


	//----- nvinfo : EIATTR_MERCURY_ISA_VERSION
	.align		4
        /*0054*/ 	.byte	0x03, 0x5f
        /*0056*/ 	.short	0x0101


	//----- nvinfo : EIATTR_UNUSED_LOAD_BYTE_OFFSET
	.align		4
        /*0058*/ 	.byte	0x04, 0x44
        /*005a*/ 	.short	(.L_23 - .L_22)


	//   ....[0]....
.L_22:
        /*005c*/ 	.word	0x00000a90
        /*0060*/ 	.word	0x00000fff


	//----- nvinfo : EIATTR_VRC_CTA_INIT_COUNT
	.align		4
.L_23:
        /*0064*/ 	.byte	0x02, 0x4a
	.zero		1
	.zero		1


	//----- nvinfo : EIATTR_EXIT_INSTR_OFFSETS
	.align		4
        /*0068*/ 	.byte	0x04, 0x1c
        /*006a*/ 	.short	(.L_25 - .L_24)


	//   ....[0]....
.L_24:
        /*006c*/ 	.word	0x00000050


	//   ....[1]....
        /*0070*/ 	.word	0x00000b60


	//----- nvinfo : EIATTR_CBANK_PARAM_SIZE
	.align		4
.L_25:
        /*0074*/ 	.byte	0x03, 0x19
        /*0076*/ 	.short	0x001c


	//----- nvinfo : EIATTR_PARAM_CBANK
	.align		4
        /*0078*/ 	.byte	0x04, 0x0a
        /*007a*/ 	.short	(.L_27 - .L_26)
	.align		4
.L_26:
        /*007c*/ 	.word	index@(.nv.constant0._Z19version_2_matrixMulPfS_S_i)
        /*0080*/ 	.short	0x0380
        /*0082*/ 	.short	0x001c


	//----- nvinfo : EIATTR_SW_WAR
	.align		4
.L_27:
        /*0084*/ 	.byte	0x04, 0x36
        /*0086*/ 	.short	(.L_29 - .L_28)
.L_28:
        /*0088*/ 	.word	0x00000008
.L_29:


//--------------------- .nv.info._Z19version_1_matrixMulPfS_S_i --------------------------
	.section	.nv.info._Z19version_1_matrixMulPfS_S_i,"",@"SHT_CUDA_INFO"
	.sectionflags	@""
	.align	4


	//----- nvinfo : EIATTR_CUDA_API_VERSION
	.align		4
        /*0000*/ 	.byte	0x04, 0x37
        /*0002*/ 	.short	(.L_31 - .L_30)
.L_30:
        /*0004*/ 	.word	0x00000082


	//----- nvinfo : EIATTR_KPARAM_INFO
	.align		4
.L_31:
        /*0008*/ 	.byte	0x04, 0x17
        /*000a*/ 	.short	(.L_33 - .L_32)
.L_32:
        /*000c*/ 	.word	0x00000000
        /*0010*/ 	.short	0x0003
        /*0012*/ 	.short	0x0018
        /*0014*/ 	.byte	0x00, 0xf0, 0x11, 0x00


	//----- nvinfo : EIATTR_KPARAM_INFO
	.align		4
.L_33:
        /*0018*/ 	.byte	0x04, 0x17
        /*001a*/ 	.short	(.L_35 - .L_34)
.L_34:
        /*001c*/ 	.word	0x00000000
        /*0020*/ 	.short	0x0002
        /*0022*/ 	.short	0x0010
        /*0024*/ 	.byte	0x00, 0xf5, 0x21, 0x00


	//----- nvinfo : EIATTR_KPARAM_INFO
	.align		4
.L_35:
        /*0028*/ 	.byte	0x04, 0x17
        /*002a*/ 	.short	(.L_37 - .L_36)
.L_36:
        /*002c*/ 	.word	0x00000000
        /*0030*/ 	.short	0x0001
        /*0032*/ 	.short	0x0008
        /*0034*/ 	.byte	0x00, 0xf5, 0x21, 0x00


	//----- nvinfo : EIATTR_KPARAM_INFO
	.align		4
.L_37:
        /*0038*/ 	.byte	0x04, 0x17
        /*003a*/ 	.short	(.L_39 - .L_38)
.L_38:
        /*003c*/ 	.word	0x00000000
        /*0040*/ 	.short	0x0000
        /*0042*/ 	.short	0x0000
        /*0044*/ 	.byte	0x00, 0xf5, 0x21, 0x00


	//----- nvinfo : EIATTR_SPARSE_MMA_MASK
	.align		4
.L_39:
        /*0048*/ 	.byte	0x03, 0x50
        /*004a*/ 	.short	0x0000


	//----- nvinfo : EIATTR_MAXREG_COUNT
	.align		4
        /*004c*/ 	.byte	0x03, 0x1b
        /*004e*/ 	.short	0x00ff


	//----- nvinfo : EIATTR_MERCURY_ISA_VERSION
	.align		4
        /*0050*/ 	.byte	0x03, 0x5f
        /*0052*/ 	.short	0x0101


	//----- nvinfo : EIATTR_VRC_CTA_INIT_COUNT
	.align		4
        /*0054*/ 	.byte	0x02, 0x4a
	.zero		1
	.zero		1


	//----- nvinfo : EIATTR_EXIT_INSTR_OFFSETS
	.align		4
        /*0058*/ 	.byte	0x04, 0x1c
        /*005a*/ 	.short	(.L_41 - .L_40)


	//   ....[0]....
.L_40:
        /*005c*/ 	.word	0x00000ab0


	//----- nvinfo : EIATTR_CBANK_PARAM_SIZE
	.align		4
.L_41:
        /*0060*/ 	.byte	0x03, 0x19
        /*0062*/ 	.short	0x001c


	//----- nvinfo : EIATTR_PARAM_CBANK
	.align		4
        /*0064*/ 	.byte	0x04, 0x0a
        /*0066*/ 	.short	(.L_43 - .L_42)
	.align		4
.L_42:
        /*0068*/ 	.word	index@(.nv.constant0._Z19version_1_matrixMulPfS_S_i)
        /*006c*/ 	.short	0x0380
        /*006e*/ 	.short	0x001c


	//----- nvinfo : EIATTR_SW_WAR
	.align		4
.L_43:
        /*0070*/ 	.byte	0x04, 0x36
        /*0072*/ 	.short	(.L_45 - .L_44)
.L_44:
        /*0074*/ 	.word	0x00000008
.L_45:


//--------------------- .nv.callgraph             --------------------------
	.section	.nv.callgraph,"",@"SHT_CUDA_CALLGRAPH"
	.align	4
	.sectionentsize	8
	.align		4
        /*0000*/ 	.word	0x00000000
	.align		4
        /*0004*/ 	.word	0xffffffff
	.align		4
        /*0008*/ 	.word	0x00000000
	.align		4
        /*000c*/ 	.word	0xfffffffe
	.align		4
        /*0010*/ 	.word	0x00000000
	.align		4
        /*0014*/ 	.word	0xfffffffd
	.align		4
        /*0018*/ 	.word	0x00000000
	.align		4
        /*001c*/ 	.word	0xfffffffc


//--------------------- .text._Z19version_2_matrixMulPfS_S_i --------------------------
	.section	.text._Z19version_2_matrixMulPfS_S_i,"ax",@progbits
	.align	128
        .global         _Z19version_2_matrixMulPfS_S_i
        .type           _Z19version_2_matrixMulPfS_S_i,@function
        .size           _Z19version_2_matrixMulPfS_S_i,(.L_x_12 - _Z19version_2_matrixMulPfS_S_i)
        .other          _Z19version_2_matrixMulPfS_S_i,@"STO_CUDA_ENTRY STV_DEFAULT"
_Z19version_2_matrixMulPfS_S_i:
.text._Z19version_2_matrixMulPfS_S_i:
[----:B------:R-:W-:Y:S01]  /*0000*/  LDC R1, c[0x0][0x37c] ;  /* 0x0000df00ff017b82 */ /* 0x000fe20000000800 */
[----:B------:R-:W0:Y:S01]  /*0010*/  LDCU UR14, c[0x0][0x360] ;  /* 0x00006c00ff0e77ac */ /* 0x000e220008000800 */
[----:B------:R-:W0:Y:S02]  /*0020*/  LDCU UR15, c[0x0][0x398] ;  /* 0x00007300ff0f77ac */ /* 0x000e240008000800 */
[----:B0-----:R-:W-:-:S06]  /*0030*/  UISETP.GT.U32.AND UP0, UPT, UR14, UR15, UPT ;  /* 0x0000000f0e00728c */ /* 0x001fcc000bf04070 */
[----:B------:R-:W-:-:S13]  /*0040*/  PLOP3.LUT P0, PT, PT, PT, UP0, 0x80, 0x8 ;  /* 0x000000000008781c */ /* 0x000fda0003f0f008 */
[----:B------:R-:W-:Y:S05]  /*0050*/  @P0 EXIT ;  /* 0x000000000000094d */ /* 0x000fea0003800000 */
[----:B------:R-:W0:Y:S01]  /*0060*/  I2F.U32.RP R0, UR14 ;  /* 0x0000000e00007d06 */ /* 0x000e220008209000 */
[----:B------:R-:W-:Y:S01]  /*0070*/  UMOV UR4, URZ ;  /* 0x000000ff00047c82 */ /* 0x000fe20008000000 */
[----:B------:R-:W1:Y:S01]  /*0080*/  S2R R3, SR_CTAID.Y ;  /* 0x0000000000037919 */ /* 0x000e620000002600 */
[----:B------:R-:W2:Y:S01]  /*0090*/  S2UR UR8, SR_CgaCtaId ;  /* 0x00000000000879c3 */ /* 0x000ea20000008800 */
[----:B------:R-:W1:Y:S01]  /*00a0*/  LDCU UR11, c[0x0][0x364] ;  /* 0x00006c80ff0b77ac */ /* 0x000e620008000800 */
[----:B------:R-:W-:Y:S01]  /*00b0*/  HFMA2 R17, -RZ, RZ, 0, 0 ;  /* 0x00000000ff117431 */ /* 0x000fe200000001ff */
[----:B------:R-:W3:Y:S01]  /*00c0*/  S2R R5, SR_TID.X ;  /* 0x0000000000057919 */ /* 0x000ee20000002100 */
[----:B------:R-:W-:Y:S02]  /*00d0*/  UISETP.NE.U32.AND UP2, UPT, UR14, URZ, UPT ;  /* 0x000000ff0e00728c */ /* 0x000fe4000bf45070 */
[----:B------:R-:W-:Y:S02]  /*00e0*/  ULOP3.LUT UR10, UR14, 0x7, URZ, 0xc0, !UPT ;  /* 0x000000070e0a7892 */ /* 0x000fe4000f8ec0ff */
[----:B------:R-:W4:Y:S01]  /*00f0*/  LDC.64 R22, c[0x0][0x390] ;  /* 0x0000e400ff167b82 */ /* 0x000f220000000a00 */
[----:B------:R-:W-:-:S02]  /*0100*/  ULOP3.LUT UR7, UR14, 0xfffffff0, URZ, 0xc0, !UPT ;  /* 0xfffffff00e077892 */ /* 0x000fc4000f8ec0ff */
[----:B------:R-:W-:Y:S01]  /*0110*/  ULOP3.LUT UR9, UR14, 0xf, URZ, 0xc0, !UPT ;  /* 0x0000000f0e097892 */ /* 0x000fe2000f8ec0ff */
[----:B0-----:R-:W0:Y:S01]  /*0120*/  MUFU.RCP R0, R0 ;  /* 0x0000000000007308 */ /* 0x001e220000001000 */
[----:B------:R-:W-:Y:S02]  /*0130*/  ULOP3.LUT UR12, UR14, 0x7f0, URZ, 0xc0, !UPT ;  /* 0x000007f00e0c7892 */ /* 0x000fe4000f8ec0ff */
[----:B------:R-:W-:Y:S01]  /*0140*/  ULOP3.LUT UR13, UR14, 0x3, URZ, 0xc0, !UPT ;  /* 0x000000030e0d7892 */ /* 0x000fe2000f8ec0ff */
[----:B------:R-:W1:Y:S01]  /*0150*/  LDCU.64 UR16, c[0x0][0x358] ;  /* 0x00006b00ff1077ac */ /* 0x000e620008000a00 */
[----:B------:R-:W-:Y:S01]  /*0160*/  UIADD3 UR7, UPT, UPT, -UR7, URZ, URZ ;  /* 0x000000ff07077290 */ /* 0x000fe2000fffe1ff */
[----:B0-----:R-:W-:Y:S02]  /*0170*/  IADD3 R2, PT, PT, R0, 0xffffffe, RZ ;  /* 0x0ffffffe00027810 */ /* 0x001fe40007ffe0ff */
[----:B------:R-:W1:Y:S04]  /*0180*/  S2R R0, SR_TID.Y ;  /* 0x0000000000007919 */ /* 0x000e680000002200 */
[----:B------:R-:W0:Y:S02]  /*0190*/  F2I.FTZ.U32.TRUNC.NTZ R2, R2 ;  /* 0x0000000200027305 */ /* 0x000e24000021f000 */
[----:B0-----:R-:W-:-:S02]  /*01a0*/  R2UR UR5, R2 ;  /* 0x00000000020572ca */ /* 0x001fc400000e0000 */
[----:B------:R-:W0:Y:S11]  /*01b0*/  S2R R2, SR_CTAID.X ;  /* 0x0000000000027919 */ /* 0x000e360000002500 */
[----:B------:R-:W-:Y:S01]  /*01c0*/  UIADD3 UR6, UPT, UPT, URZ, -UR5, URZ ;  /* 0x80000005ff067290 */ /* 0x000fe2000fffe0ff */
[----:B-1----:R-:W-:Y:S01]  /*01d0*/  IMAD R18, R3, UR11, R0 ;  /* 0x0000000b03127c24 */ /* 0x002fe2000f8e0200 */
[----:B------:R-:W-:-:S02]  /*01e0*/  UIADD3 UR11, UPT, UPT, UR10, -0x1, URZ ;  /* 0xffffffff0a0b7890 */ /* 0x000fc4000fffe0ff */
[----:B------:R-:W-:Y:S01]  /*01f0*/  UIMAD UR6, UR6, UR14, URZ ;  /* 0x0000000e060672a4 */ /* 0x000fe2000f8e02ff */
[----:B---3--:R-:W-:-:S03]  /*0200*/  IMAD R18, R18, UR15, R5 ;  /* 0x0000000f12127c24 */ /* 0x008fc6000f8e0205 */
[----:B------:R-:W-:-:S04]  /*0210*/  UIMAD.WIDE.U32 UR4, UR5, UR6, UR4 ;  /* 0x00000006050472a5 */ /* 0x000fc8000f8e0004 */
[----:B------:R-:W-:-:S04]  /*0220*/  UIMAD.WIDE.U32 UR4, UR5, UR15, URZ ;  /* 0x0000000f050472a5 */ /* 0x000fc8000f8e00ff */
[----:B------:R-:W-:-:S03]  /*0230*/  UIADD3 UR6, UPT, UPT, -UR5, URZ, URZ ;  /* 0x000000ff05067290 */ /* 0x000fc6000fffe1ff */
[----:B------:R-:W-:Y:S01]  /*0240*/  UMOV UR4, 0x400 ;  /* 0x0000040000047882 */ /* 0x000fe20000000000 */
[----:B------:R-:W-:Y:S02]  /*0250*/  UIMAD UR6, UR14, UR6, UR15 ;  /* 0x000000060e0672a4 */ /* 0x000fe4000f8e020f */
[C---:B0-----:R-:W-:Y:S02]  /*0260*/  IMAD R3, R2.reuse, UR14, R18 ;  /* 0x0000000e02037c24 */ /* 0x041fe4000f8e0212 */
[----:B------:R-:W-:Y:S01]  /*0270*/  IMAD R2, R2, UR14, R5 ;  /* 0x0000000e02027c24 */ /* 0x000fe2000f8e0205 */
[----:B------:R-:W-:Y:S01]  /*0280*/  UISETP.GE.U32.AND UP0, UPT, UR6, UR14, UPT ;  /* 0x0000000e0600728c */ /* 0x000fe2000bf06070 */
[----:B----4-:R-:W-:Y:S01]  /*0290*/  IMAD.WIDE R22, R3, 0x4, R22 ;  /* 0x0000000403167825 */ /* 0x010fe200078e0216 */
[----:B------:R-:W-:-:S09]  /*02a0*/  MOV R3, RZ ;  /* 0x000000ff00037202 */ /* 0x000fd20000000f00 */
[----:B------:R-:W-:Y:S02]  /*02b0*/  @UP0 UIADD3 UR6, UPT, UPT, UR6, -UR14, URZ ;  /* 0x8000000e06060290 */ /* 0x000fe4000fffe0ff */
[----:B------:R-:W-:Y:S02]  /*02c0*/  @UP0 UIADD3 UR5, UPT, UPT, UR5, 0x1, URZ ;  /* 0x0000000105050890 */ /* 0x000fe4000fffe0ff */
[----:B------:R-:W-:Y:S02]  /*02d0*/  UISETP.GE.U32.AND UP1, UPT, UR6, UR14, UPT ;  /* 0x0000000e0600728c */ /* 0x000fe4000bf26070 */
[----:B--2---:R-:W-:Y:S02]  /*02e0*/  ULEA UR6, UR8, UR4, 0x18 ;  /* 0x0000000408067291 */ /* 0x004fe4000f8ec0ff */
[----:B------:R-:W-:Y:S02]  /*02f0*/  UIADD3 UR4, UPT, UPT, UR4, 0x400, URZ ;  /* 0x0000040004047890 */ /* 0x000fe4000fffe0ff */
[----:B------:R-:W-:-:S02]  /*0300*/  UISETP.GE.U32.AND UP0, UPT, UR11, 0x3, UPT ;  /* 0x000000030b00788c */ /* 0x000fc4000bf06070 */
[----:B------:R-:W-:Y:S01]  /*0310*/  ULEA UR4, UR8, UR4, 0x18 ;  /* 0x0000000408047291 */ /* 0x000fe2000f8ec0ff */
[----:B------:R-:W-:Y:S02]  /*0320*/  LEA R16, R0, UR6, 0x6 ;  /* 0x0000000600107c11 */ /* 0x000fe4000f8e30ff */
[----:B------:R-:W-:Y:S02]  /*0330*/  @UP1 UIADD3 UR5, UPT, UPT, UR5, 0x1, URZ ;  /* 0x0000000105051890 */ /* 0x000fe4000fffe0ff */
[----:B------:R-:W-:Y:S01]  /*0340*/  @!UP2 ULOP3.LUT UR5, URZ, UR14, URZ, 0x33, !UPT ;  /* 0x0000000eff05a292 */ /* 0x000fe2000f8e33ff */
[C---:B------:R-:W-:Y:S02]  /*0350*/  LEA R7, R5.reuse, UR4, 0x2 ;  /* 0x0000000405077c11 */ /* 0x040fe4000f8e10ff */
[----:B------:R-:W-:Y:S01]  /*0360*/  LEA R6, R5, R16, 0x2 ;  /* 0x0000001005067211 */ /* 0x000fe200078e10ff */
[----:B------:R-:W-:Y:S01]  /*0370*/  UISETP.LT.U32.AND UP1, UPT, UR5, 0x1, UPT ;  /* 0x000000010500788c */ /* 0x000fe2000bf21070 */
[----:B------:R-:W-:-:S02]  /*0380*/  IADD3 R4, PT, PT, R16, 0x20, RZ ;  /* 0x0000002010047810 */ /* 0x000fc40007ffe0ff */
[----:B------:R-:W-:Y:S01]  /*0390*/  IADD3 R5, PT, PT, R7, 0x200, RZ ;  /* 0x0000020007057810 */ /* 0x000fe20007ffe0ff */
[----:B------:R-:W-:-:S12]  /*03a0*/  USEL UR5, UR5, 0x1, !UP1 ;  /* 0x0000000105057887 */ /* 0x000fd8000c800000 */
.L_x_5:
[----:B0-----:R-:W0:Y:S01]  /*03b0*/  LDC.64 R10, c[0x0][0x380] ;  /* 0x0000e000ff0a7b82 */ /* 0x001e220000000a00 */
[----:B-1----:R-:W1:Y:S01]  /*03c0*/  LDCU UR4, c[0x0][0x398] ;  /* 0x00007300ff0477ac */ /* 0x002e620008000800 */
[C---:B------:R-:W-:Y:S02]  /*03d0*/  LEA R15, R3.reuse, R0, 0x4 ;  /* 0x00000000030f7211 */ /* 0x040fe400078e20ff */
[----:B------:R-:W-:-:S04]  /*03e0*/  LEA R13, R3, R18, 0x4 ;  /* 0x00000012030d7211 */ /* 0x000fc800078e20ff */
[----:B------:R-:W2:Y:S01]  /*03f0*/  LDC.64 R8, c[0x0][0x388] ;  /* 0x0000e200ff087b82 */ /* 0x000ea20000000a00 */
[----:B-1----:R-:W-:Y:S02]  /*0400*/  IMAD R15, R15, UR4, R2 ;  /* 0x000000040f0f7c24 */ /* 0x002fe4000f8e0202 */
[----:B0-----:R-:W-:-:S06]  /*0410*/  IMAD.WIDE R10, R13, 0x4, R10 ;  /* 0x000000040d0a7825 */ /* 0x001fcc00078e020a */
[----:B------:R-:W3:Y:S01]  /*0420*/  LDG.E R11, desc[UR16][R10.64] ;  /* 0x000000100a0b7981 */ /* 0x000ee2000c1e1900 */
[----:B--2---:R-:W-:-:S06]  /*0430*/  IMAD.WIDE R8, R15, 0x4, R8 ;  /* 0x000000040f087825 */ /* 0x004fcc00078e0208 */
[----:B------:R-:W2:Y:S01]  /*0440*/  LDG.E R8, desc[UR16][R8.64] ;  /* 0x0000001008087981 */ /* 0x000ea2000c1e1900 */
[----:B------:R-:W-:Y:S01]  /*0450*/  LEA R13, R0, R7, 0x6 ;  /* 0x00000007000d7211 */ /* 0x000fe200078e30ff */
[----:B------:R-:W-:Y:S01]  /*0460*/  UISETP.GE.U32.AND UP1, UPT, UR14, 0x10, UPT ;  /* 0x000000100e00788c */ /* 0x000fe2000bf26070 */
[----:B------:R-:W-:Y:S02]  /*0470*/  IADD3 R3, PT, PT, R3, 0x1, RZ ;  /* 0x0000000103037810 */ /* 0x000fe40007ffe0ff */
[----:B------:R-:W-:Y:S02]  /*0480*/  MOV R19, RZ ;  /* 0x000000ff00137202 */ /* 0x000fe40000000f00 */
[----:B------:R-:W-:Y:S01]  /*0490*/  ISETP.NE.AND P0, PT, R3, UR5, PT ;  /* 0x0000000503007c0c */ /* 0x000fe2000bf05270 */
[----:B---3--:R0:W-:Y:S04]  /*04a0*/  STS [R6], R11 ;  /* 0x0000000b06007388 */ /* 0x0081e80000000800 */
[----:B--2---:R0:W-:Y:S01]  /*04b0*/  STS [R13], R8 ;  /* 0x000000080d007388 */ /* 0x0041e20000000800 */
[----:B------:R-:W-:Y:S06]  /*04c0*/  BAR.SYNC.DEFER_BLOCKING 0x0 ;  /* 0x0000000000007b1d */ /* 0x000fec0000010000 */
[----:B------:R-:W-:Y:S05]  /*04d0*/  BRA.U !UP1, `(.L_x_0) ;  /* 0x0000000109b47547 */ /* 0x000fea000b800000 */
[----:B------:R-:W-:Y:S01]  /*04e0*/  MOV R19, R5 ;  /* 0x0000000500137202 */ /* 0x000fe20000000f00 */
[----:B------:R-:W-:Y:S01]  /*04f0*/  UMOV UR4, UR7 ;  /* 0x0000000700047c82 */ /* 0x000fe20008000000 */
[----:B------:R-:W-:-:S07]  /*0500*/  MOV R20, R4 ;  /* 0x0000000400147202 */ /* 0x000fce0000000f00 */
.L_x_1:
[----:B0-----:R-:W-:Y:S01]  /*0510*/  LDS R8, [R19+-0x200] ;  /* 0xfffe000013087984 */ /* 0x001fe20000000800 */
[----:B------:R-:W-:-:S03]  /*0520*/  UIADD3 UR4, UPT, UPT, UR4, 0x10, URZ ;  /* 0x0000001004047890 */ /* 0x000fc6000fffe0ff */
[----:B------:R-:W0:Y:S01]  /*0530*/  LDS.128 R12, [R20+-0x20] ;  /* 0xffffe000140c7984 */ /* 0x000e220000000c00 */
[----:B------:R-:W-:-:S03]  /*0540*/  UISETP.NE.AND UP1, UPT, UR4, URZ, UPT ;  /* 0x000000ff0400728c */ /* 0x000fc6000bf25270 */
[----:B------:R-:W1:Y:S04]  /*0550*/  LDS R25, [R19+-0x1c0] ;  /* 0xfffe400013197984 */ /* 0x000e680000000800 */
[----:B------:R-:W2:Y:S04]  /*0560*/  LDS R21, [R19+-0x180] ;  /* 0xfffe800013157984 */ /* 0x000ea80000000800 */
[----:B------:R-:W3:Y:S04]  /*0570*/  LDS R26, [R19+-0x140] ;  /* 0xfffec000131a7984 */ /* 0x000ee80000000800 */
[----:B------:R-:W-:Y:S04]  /*0580*/  LDS R24, [R19+-0xc0] ;  /* 0xffff400013187984 */ /* 0x000fe80000000800 */
[----:B------:R-:W-:Y:S01]  /*0590*/  LDS R28, [R19+-0x40] ;  /* 0xffffc000131c7984 */ /* 0x000fe20000000800 */
[----:B0-----:R-:W-:-:S03]  /*05a0*/  FFMA R12, R12, R8, R17 ;  /* 0x000000080c0c7223 */ /* 0x001fc60000000011 */
[----:B------:R-:W-:Y:S01]  /*05b0*/  LDS R17, [R19+-0x100] ;  /* 0xffff000013117984 */ /* 0x000fe20000000800 */
[----:B-1----:R-:W-:-:S03]  /*05c0*/  FFMA R12, R25, R13, R12 ;  /* 0x0000000d190c7223 */ /* 0x002fc6000000000c */
[----:B------:R-:W0:Y:S01]  /*05d0*/  LDS.128 R8, [R20+-0x10] ;  /* 0xfffff00014087984 */ /* 0x000e220000000c00 */
[----:B--2---:R-:W-:-:S03]  /*05e0*/  FFMA R13, R21, R14, R12 ;  /* 0x0000000e150d7223 */ /* 0x004fc6000000000c */
[----:B------:R-:W1:Y:S01]  /*05f0*/  LDS R21, [R19+-0x80] ;  /* 0xffff800013157984 */ /* 0x000e620000000800 */
[----:B---3--:R-:W-:-:S03]  /*0600*/  FFMA R13, R26, R15, R13 ;  /* 0x0000000f1a0d7223 */ /* 0x008fc6000000000d */
[----:B------:R-:W-:Y:S04]  /*0610*/  LDS R25, [R19] ;  /* 0x0000000013197984 */ /* 0x000fe80000000800 */
[----:B------:R-:W-:Y:S01]  /*0620*/  LDS R26, [R19+0x40] ;  /* 0x00004000131a7984 */ /* 0x000fe20000000800 */
[----:B0-----:R-:W-:-:S03]  /*0630*/  FFMA R17, R8, R17, R13 ;  /* 0x0000001108117223 */ /* 0x001fc6000000000d */
[----:B------:R-:W0:Y:S01]  /*0640*/  LDS.128 R12, [R20] ;  /* 0x00000000140c7984 */ /* 0x000e220000000c00 */
[----:B------:R-:W-:-:S03]  /*0650*/  FFMA R24, R24, R9, R17 ;  /* 0x0000000918187223 */ /* 0x000fc60000000011 */
[----:B------:R-:W2:Y:S01]  /*0660*/  LDS R17, [R19+0x80] ;  /* 0x0000800013117984 */ /* 0x000ea20000000800 */
[----:B-1----:R-:W-:-:S03]  /*0670*/  FFMA R21, R21, R10, R24 ;  /* 0x0000000a15157223 */ /* 0x002fc60000000018 */
[----:B------:R-:W1:Y:S01]  /*0680*/  LDS R24, [R19+0xc0] ;  /* 0x0000c00013187984 */ /* 0x000e620000000800 */
[----:B------:R-:W-:-:S03]  /*0690*/  FFMA R11, R28, R11, R21 ;  /* 0x0000000b1c0b7223 */ /* 0x000fc60000000015 */
[----:B------:R-:W-:Y:S01]  /*06a0*/  LDS R21, [R19+0x100] ;  /* 0x0001000013157984 */ /* 0x000fe20000000800 */
[----:B0-----:R-:W-:-:S03]  /*06b0*/  FFMA R25, R12, R25, R11 ;  /* 0x000000190c197223 */ /* 0x001fc6000000000b */
[----:B------:R0:W3:Y:S01]  /*06c0*/  LDS.128 R8, [R20+0x10] ;  /* 0x0000100014087984 */ /* 0x0000e20000000c00 */
[----:B------:R-:W-:-:S03]  /*06d0*/  FFMA R26, R26, R13, R25 ;  /* 0x0000000d1a1a7223 */ /* 0x000fc60000000019 */
[----:B------:R-:W4:Y:S01]  /*06e0*/  LDS R25, [R19+0x140] ;  /* 0x0001400013197984 */ /* 0x000f220000000800 */
[----:B--2---:R-:W-:-:S03]  /*06f0*/  FFMA R17, R17, R14, R26 ;  /* 0x0000000e11117223 */ /* 0x004fc6000000001a */
[----:B------:R-:W2:Y:S01]  /*0700*/  LDS R13, [R19+0x180] ;  /* 0x00018000130d7984 */ /* 0x000ea20000000800 */
[----:B0-----:R-:W-:Y:S01]  /*0710*/  IADD3 R20, PT, PT, R20, 0x40, RZ ;  /* 0x0000004014147810 */ /* 0x001fe20007ffe0ff */
[----:B-1----:R-:W-:Y:S02]  /*0720*/  FFMA R15, R24, R15, R17 ;  /* 0x0000000f180f7223 */ /* 0x002fe40000000011 */
[----:B------:R0:W1:Y:S02]  /*0730*/  LDS R12, [R19+0x1c0] ;  /* 0x0001c000130c7984 */ /* 0x0000640000000800 */
[----:B0-----:R-:W-:Y:S01]  /*0740*/  IADD3 R19, PT, PT, R19, 0x400, RZ ;  /* 0x0000040013137810 */ /* 0x001fe20007ffe0ff */
[----:B---3--:R-:W-:-:S04]  /*0750*/  FFMA R8, R8, R21, R15 ;  /* 0x0000001508087223 */ /* 0x008fc8000000000f */
[----:B----4-:R-:W-:-:S04]  /*0760*/  FFMA R8, R25, R9, R8 ;  /* 0x0000000919087223 */ /* 0x010fc80000000008 */
[----:B--2---:R-:W-:-:S04]  /*0770*/  FFMA R13, R13, R10, R8 ;  /* 0x0000000a0d0d7223 */ /* 0x004fc80000000008 */
[----:B-1----:R-:W-:Y:S01]  /*0780*/  FFMA R17, R12, R11, R13 ;  /* 0x0000000b0c117223 */ /* 0x002fe2000000000d */
[----:B------:R-:W-:Y:S06]  /*0790*/  BRA.U UP1, `(.L_x_1) ;  /* 0xfffffffd015c7547 */ /* 0x000fec000b83ffff */
[----:B------:R-:W-:-:S07]  /*07a0*/  MOV R19, UR12 ;  /* 0x0000000c00137c02 */ /* 0x000fce0008000f00 */
.L_x_0:
[----:B------:R-:W-:-:S09]  /*07b0*/  UISETP.NE.AND UP1, UPT, UR9, URZ, UPT ;  /* 0x000000ff0900728c */ /* 0x000fd2000bf25270 */
[----:B------:R-:W-:Y:S05]  /*07c0*/  BRA.U !UP1, `(.L_x_2) ;  /* 0x0000000109d87547 */ /* 0x000fea000b800000 */
[----:B------:R-:W-:Y:S02]  /*07d0*/  UIADD3 UR4, UPT, UPT, UR9, -0x1, URZ ;  /* 0xffffffff09047890 */ /* 0x000fe4000fffe0ff */
[----:B------:R-:W-:Y:S02]  /*07e0*/  UISETP.NE.AND UP2, UPT, UR10, URZ, UPT ;  /* 0x000000ff0a00728c */ /* 0x000fe4000bf45270 */
[----:B------:R-:W-:-:S09]  /*07f0*/  UISETP.GE.U32.AND UP1, UPT, UR4, 0x7, UPT ;  /* 0x000000070400788c */ /* 0x000fd2000bf26070 */
[----:B------:R-:W-:Y:S05]  /*0800*/  BRA.U !UP1, `(.L_x_3) ;  /* 0x0000000109547547 */ /* 0x000fea000b800000 */
[C---:B------:R-:W-:Y:S02]  /*0810*/  LEA R24, R19.reuse, R7, 0x6 ;  /* 0x0000000713187211 */ /* 0x040fe400078e30ff */
[C---:B------:R-:W-:Y:S02]  /*0820*/  LEA R25, R19.reuse, R16, 0x2 ;  /* 0x0000001013197211 */ /* 0x040fe400078e10ff */
[----:B------:R-:W-:Y:S01]  /*0830*/  IADD3 R19, PT, PT, R19, 0x8, RZ ;  /* 0x0000000813137810 */ /* 0x000fe20007ffe0ff */
[----:B------:R-:W-:Y:S04]  /*0840*/  LDS R12, [R24] ;  /* 0x00000000180c7984 */ /* 0x000fe80000000800 */
[----:B0-----:R-:W0:Y:S04]  /*0850*/  LDS.128 R8, [R25] ;  /* 0x0000000019087984 */ /* 0x001e280000000c00 */
[----:B------:R-:W1:Y:S04]  /*0860*/  LDS R27, [R24+0x40] ;  /* 0x00004000181b7984 */ /* 0x000e680000000800 */
[----:B------:R-:W2:Y:S04]  /*0870*/  LDS R21, [R24+0x80] ;  /* 0x0000800018157984 */ /* 0x000ea80000000800 */
[----:B------:R-:W3:Y:S01]  /*0880*/  LDS R20, [R24+0xc0] ;  /* 0x0000c00018147984 */ /* 0x000ee20000000800 */
[----:B0-----:R-:W-:-:S03]  /*0890*/  FFMA R8, R8, R12, R17 ;  /* 0x0000000c08087223 */ /* 0x001fc60000000011 */
[----:B------:R-:W-:Y:S01]  /*08a0*/  LDS R17, [R24+0x100] ;  /* 0x0001000018117984 */ /* 0x000fe20000000800 */
[----:B-1----:R-:W-:-:S03]  /*08b0*/  FFMA R26, R27, R9, R8 ;  /* 0x000000091b1a7223 */ /* 0x002fc60000000008 */
[----:B------:R-:W0:Y:S01]  /*08c0*/  LDS.128 R12, [R25+0x10] ;  /* 0x00001000190c7984 */ /* 0x000e220000000c00 */
[----:B--2---:R-:W-:-:S03]  /*08d0*/  FFMA R21, R21, R10, R26 ;  /* 0x0000000a15157223 */ /* 0x004fc6000000001a */
[----:B------:R-:W1:Y:S01]  /*08e0*/  LDS R27, [R24+0x140] ;  /* 0x00014000181b7984 */ /* 0x000e620000000800 */
[----:B---3--:R-:W-:-:S03]  /*08f0*/  FFMA R11, R20, R11, R21 ;  /* 0x0000000b140b7223 */ /* 0x008fc60000000015 */
[----:B------:R-:W2:Y:S04]  /*0900*/  LDS R9, [R24+0x180] ;  /* 0x0001800018097984 */ /* 0x000ea80000000800 */
[----:B------:R-:W3:Y:S01]  /*0910*/  LDS R8, [R24+0x1c0] ;  /* 0x0001c00018087984 */ /* 0x000ee20000000800 */
[----:B0-----:R-:W-:-:S04]  /*0920*/  FFMA R12, R12, R17, R11 ;  /* 0x000000110c0c7223 */ /* 0x001fc8000000000b */
[----:B-1----:R-:W-:-:S04]  /*0930*/  FFMA R12, R27, R13, R12 ;  /* 0x0000000d1b0c7223 */ /* 0x002fc8000000000c */
[----:B--2---:R-:W-:-:S04]  /*0940*/  FFMA R9, R9, R14, R12 ;  /* 0x0000000e09097223 */ /* 0x004fc8000000000c */
[----:B---3--:R-:W-:-:S07]  /*0950*/  FFMA R17, R8, R15, R9 ;  /* 0x0000000f08117223 */ /* 0x008fce0000000009 */
.L_x_3:
[----:B------:R-:W-:Y:S05]  /*0960*/  BRA.U !UP2, `(.L_x_2) ;  /* 0x000000010a707547 */ /* 0x000fea000b800000 */
[----:B------:R-:W-:Y:S01]  /*0970*/  UISETP.NE.AND UP1, UPT, UR13, URZ, UPT ;  /* 0x000000ff0d00728c */ /* 0x000fe2000bf25270 */
[----:B------:R-:W-:Y:S10]  /*0980*/  BRA.U !UP0, `(.L_x_4) ;  /* 0x0000000108307547 */ /* 0x000ff4000b800000 */
[C---:B0-----:R-:W-:Y:S02]  /*0990*/  LEA R8, R19.reuse, R16, 0x2 ;  /* 0x0000001013087211 */ /* 0x041fe400078e10ff */
[C---:B------:R-:W-:Y:S02]  /*09a0*/  LEA R12, R19.reuse, R7, 0x6 ;  /* 0x00000007130c7211 */ /* 0x040fe400078e30ff */
[----:B------:R-:W-:Y:S02]  /*09b0*/  IADD3 R19, PT, PT, R19, 0x4, RZ ;  /* 0x0000000413137810 */ /* 0x000fe40007ffe0ff */
[----:B------:R-:W-:Y:S04]  /*09c0*/  LDS.128 R8, [R8] ;  /* 0x0000000008087984 */ /* 0x000fe80000000c00 */
[----:B------:R-:W0:Y:S04]  /*09d0*/  LDS R13, [R12] ;  /* 0x000000000c0d7984 */ /* 0x000e280000000800 */
[----:B------:R-:W1:Y:S04]  /*09e0*/  LDS R15, [R12+0x40] ;  /* 0x000040000c0f7984 */ /* 0x000e680000000800 */
[----:B------:R-:W2:Y:S04]  /*09f0*/  LDS R20, [R12+0x80] ;  /* 0x000080000c147984 */ /* 0x000ea80000000800 */
[----:B------:R-:W3:Y:S01]  /*0a00*/  LDS R21, [R12+0xc0] ;  /* 0x0000c0000c157984 */ /* 0x000ee20000000800 */
[----:B0-----:R-:W-:-:S04]  /*0a10*/  FFMA R14, R8, R13, R17 ;  /* 0x0000000d080e7223 */ /* 0x001fc80000000011 */
[----:B-1----:R-:W-:-:S04]  /*0a20*/  FFMA R9, R15, R9, R14 ;  /* 0x000000090f097223 */ /* 0x002fc8000000000e */
[----:B--2---:R-:W-:-:S04]  /*0a30*/  FFMA R10, R20, R10, R9 ;  /* 0x0000000a140a7223 */ /* 0x004fc80000000009 */
[----:B---3--:R-:W-:-:S07]  /*0a40*/  FFMA R17, R21, R11, R10 ;  /* 0x0000000b15117223 */ /* 0x008fce000000000a */
.L_x_4:
[----:B------:R-:W-:Y:S05]  /*0a50*/  BRA.U !UP1, `(.L_x_2) ;  /* 0x0000000109347547 */ /* 0x000fea000b800000 */
[C---:B0-----:R-:W-:Y:S01]  /*0a60*/  LEA R8, R19.reuse, R16, 0x2 ;  /* 0x0000001013087211 */ /* 0x041fe200078e10ff */
[----:B------:R-:W-:Y:S01]  /*0a70*/  UISETP.NE.AND UP1, UPT, UR13, 0x1, UPT ;  /* 0x000000010d00788c */ /* 0x000fe2000bf25270 */
[----:B------:R-:W-:-:S04]  /*0a80*/  LEA R19, R19, R7, 0x6 ;  /* 0x0000000713137211 */ /* 0x000fc800078e30ff */
[----:B------:R-:W-:Y:S04]  /*0a90*/  LDS.128 R8, [R8] ;  /* 0x0000000008087984 */ /* 0x000fe80000000c00 */
[----:B------:R-:W0:Y:S02]  /*0aa0*/  LDS R12, [R19] ;  /* 0x00000000130c7984 */ /* 0x000e240000000800 */
[----:B0-----:R-:W-:Y:S01]  /*0ab0*/  FFMA R17, R8, R12, R17 ;  /* 0x0000000c08117223 */ /* 0x001fe20000000011 */
[----:B------:R-:W-:Y:S06]  /*0ac0*/  BRA.U !UP1, `(.L_x_2) ;  /* 0x0000000109187547 */ /* 0x000fec000b800000 */
[----:B------:R-:W-:Y:S01]  /*0ad0*/  UISETP.NE.AND UP1, UPT, UR13, 0x2, UPT ;  /* 0x000000020d00788c */ /* 0x000fe2000bf25270 */
[----:B------:R-:W0:Y:S05]  /*0ae0*/  LDS R8, [R19+0x40] ;  /* 0x0000400013087984 */ /* 0x000e2a0000000800 */
[----:B------:R-:W-:-:S13]  /*0af0*/  PLOP3.LUT P1, PT, PT, PT, UP1, 0x80, 0x8 ;  /* 0x000000000008781c */ /* 0x000fda0003f2f018 */
[----:B------:R-:W1:Y:S01]  /*0b00*/  @P1 LDS R12, [R19+0x80] ;  /* 0x00008000130c1984 */ /* 0x000e620000000800 */
[----:B0-----:R-:W-:-:S04]  /*0b10*/  FFMA R17, R8, R9, R17 ;  /* 0x0000000908117223 */ /* 0x001fc80000000011 */
[----:B-1----:R-:W-:-:S07]  /*0b20*/  @P1 FFMA R17, R12, R10, R17 ;  /* 0x0000000a0c111223 */ /* 0x002fce0000000011 */
.L_x_2:
[----:B------:R-:W-:Y:S06]  /*0b30*/  BAR.SYNC.DEFER_BLOCKING 0x0 ;  /* 0x0000000000007b1d */ /* 0x000fec0000010000 */
[----:B------:R1:W-:Y:S01]  /*0b40*/  STG.E desc[UR16][R22.64], R17 ;  /* 0x0000001116007986 */ /* 0x0003e2000c101910 */
[----:B------:R-:W-:Y:S05]  /*0b50*/  @P0 BRA `(.L_x_5) ;  /* 0xfffffff800140947 */ /* 0x000fea000383ffff */
[----:B------:R-:W-:Y:S05]  /*0b60*/  EXIT ;  /* 0x000000000000794d */ /* 0x000fea0003800000 */
.L_x_6:
[----:B------:R-:W-:-:S00]  /*0b70*/  BRA `(.L_x_6) ;  /* 0xfffffffc00fc7947 */ /* 0x000fc0000383ffff */
[----:B------:R-:W-:-:S00]  /*0b80*/  NOP ;  /* 0x0000000000007918 */ /* 0x000fc00000000000 */
[----:B------:R-:W-:-:S00]  /*0b90*/  NOP ;  /* 0x0000000000007918 */ /* 0x000fc00000000000 */
[----:B------:R-:W-:-:S00]  /*0ba0*/  NOP ;  /* 0x0000000000007918 */ /* 0x000fc00000000000 */
[----:B------:R-:W-:-:S00]  /*0bb0*/  NOP ;  /* 0x0000000000007918 */ /* 0x000fc00000000000 */
[----:B------:R-:W-:-:S00]  /*0bc0*/  NOP ;  /* 0x0000000000007918 */ /* 0x000fc00000000000 */
[----:B------:R-:W-:-:S00]  /*0bd0*/  NOP ;  /* 0x0000000000007918 */ /* 0x000fc00000000000 */
[----:B------:R-:W-:-:S00]  /*0be0*/  NOP ;  /* 0x0000000000007918 */ /* 0x000fc00000000000 */
[----:B------:R-:W-:-:S00]  /*0bf0*/  NOP ;  /* 0x0000000000007918 */ /* 0x000fc00000000000 */
.L_x_12:


//--------------------- .text._Z19version_1_matrixMulPfS_S_i --------------------------
	.section	.text._Z19version_1_matrixMulPfS_S_i,"ax",@progbits
	.align	128
        .global         _Z19version_1_matrixMulPfS_S_i
        .type           _Z19version_1_matrixMulPfS_S_i,@function
        .size           _Z19version_1_matrixMulPfS_S_i,(.L_x_13 - _Z19version_1_matrixMulPfS_S_i)
        .other          _Z19version_1_matrixMulPfS_S_i,@"STO_CUDA_ENTRY STV_DEFAULT"
_Z19version_1_matrixMulPfS_S_i:
.text._Z19version_1_matrixMulPfS_S_i:
[----:B------:R-:W-:Y:S01]  /*0000*/  LDC R1, c[0x0][0x37c] ;  /* 0x0000df00ff017b82 */ /* 0x000fe20000000800 */
[----:B------:R-:W0:Y:S01]  /*0010*/  S2R R3, SR_TID.Y ;  /* 0x0000000000037919 */ /* 0x000e220000002200 */
[----:B------:R-:W1:Y:S06]  /*0020*/  LDCU UR18, c[0x0][0x398] ;  /* 0x00007300ff1277ac */ /* 0x000e6c0008000800 */
[----:B------:R-:W0:Y:S01]  /*0030*/  LDC R0, c[0x0][0x364] ;  /* 0x0000d900ff007b82 */ /* 0x000e220000000800 */
[----:B------:R-:W-:Y:S01]  /*0040*/  HFMA2 R12, -RZ, RZ, 0, 0 ;  /* 0x00000000ff0c7431 */ /* 0x000fe200000001ff */
[----:B------:R-:W2:Y:S01]  /*0050*/  S2R R2, SR_TID.X ;  /* 0x0000000000027919 */ /* 0x000ea20000002100 */
[----:B------:R-:W3:Y:S05]  /*0060*/  LDCU.64 UR16, c[0x0][0x358] ;  /* 0x00006b00ff1077ac */ /* 0x000eea0008000a00 */
[----:B------:R-:W0:Y:S08]  /*0070*/  S2UR UR4, SR_CTAID.Y ;  /* 0x00000000000479c3 */ /* 0x000e300000002600 */
[----:B------:R-:W2:Y:S01]  /*0080*/  S2UR UR5, SR_CTAID.X ;  /* 0x00000000000579c3 */ /* 0x000ea20000002500 */
[----:B-1----:R-:W-:-:S07]  /*0090*/  UISETP.GE.AND UP0, UPT, UR18, 0x1, UPT ;  /* 0x000000011200788c */ /* 0x002fce000bf06270 */
[----:B------:R-:W2:Y:S01]  /*00a0*/  LDC R13, c[0x0][0x360] ;  /* 0x0000d800ff0d7b82 */ /* 0x000ea20000000800 */
[----:B0-----:R-:W-:Y:S02]  /*00b0*/  IMAD R0, R0, UR4, R3 ;  /* 0x0000000400007c24 */ /* 0x001fe4000f8e0203 */
[----:B--2---:R-:W-:Y:S01]  /*00c0*/  IMAD R13, R13, UR5, R2 ;  /* 0x000000050d0d7c24 */ /* 0x004fe2000f8e0202 */
[----:B---3--:R-:W-:Y:S06]  /*00d0*/  BRA.U !UP0, `(.L_x_7) ;  /* 0x0000000908647547 */ /* 0x008fec000b800000 */
[----:B------:R-:W-:Y:S02]  /*00e0*/  UISETP.GE.U32.AND UP1, UPT, UR18, 0x8, UPT ;  /* 0x000000081200788c */ /* 0x000fe4000bf26070 */
[----:B------:R-:W-:Y:S01]  /*00f0*/  IMAD R5, R0, UR18, RZ ;  /* 0x0000001200057c24 */ /* 0x000fe2000f8e02ff */
[----:B------:R-:W-:Y:S01]  /*0100*/  ULOP3.LUT UR19, UR18, 0x7, URZ, 0xc0, !UPT ;  /* 0x0000000712137892 */ /* 0x000fe2000f8ec0ff */
[----:B------:R-:W-:Y:S01]  /*0110*/  MOV R12, RZ ;  /* 0x000000ff000c7202 */ /* 0x000fe20000000f00 */
[----:B------:R-:W-:Y:S02]  /*0120*/  UMOV UR4, URZ ;  /* 0x000000ff00047c82 */ /* 0x000fe40008000000 */
[----:B------:R-:W-:Y:S02]  /*0130*/  UISETP.NE.AND UP0, UPT, UR19, URZ, UPT ;  /* 0x000000ff1300728c */ /* 0x000fe4000bf05270 */
[----:B------:R-:W-:Y:S09]  /*0140*/  BRA.U !UP1, `(.L_x_8) ;  /* 0x0000000509087547 */ /* 0x000ff2000b800000 */
[----:B------:R-:W0:Y:S01]  /*0150*/  LDCU.128 UR20, c[0x0][0x380] ;  /* 0x00007000ff1477ac */ /* 0x000e220008000c00 */
[----:B------:R-:W-:Y:S02]  /*0160*/  MOV R12, RZ ;  /* 0x000000ff000c7202 */ /* 0x000fe40000000f00 */
[----:B------:R-:W-:Y:S01]  /*0170*/  MOV R14, R13 ;  /* 0x0000000d000e7202 */ /* 0x000fe20000000f00 */
[----:B------:R-:W-:-:S04]  /*0180*/  ULOP3.LUT UR4, UR18, 0x7ffffff8, URZ, 0xc0, !UPT ;  /* 0x7ffffff812047892 */ /* 0x000fc8000f8ec0ff */
[----:B------:R-:W-:Y:S01]  /*0190*/  UIADD3 UR5, UPT, UPT, -UR4, URZ, URZ ;  /* 0x000000ff04057290 */ /* 0x000fe2000fffe1ff */
[----:B0-----:R-:W-:Y:S01]  /*01a0*/  MOV R2, UR20 ;  /* 0x0000001400027c02 */ /* 0x001fe20008000f00 */
[----:B------:R-:W-:Y:S01]  /*01b0*/  UIMAD.WIDE.U32 UR6, UR18, 0xc, UR22 ;  /* 0x0000000c120678a5 */ /* 0x000fe2000f8e0016 */
[----:B------:R-:W-:Y:S01]  /*01c0*/  MOV R3, UR21 ;  /* 0x0000001500037c02 */ /* 0x000fe20008000f00 */
[----:B------:R-:W-:Y:S02]  /*01d0*/  UIMAD.WIDE.U32 UR8, UR18, 0x10, UR22 ;  /* 0x00000010120878a5 */ /* 0x000fe4000f8e0016 */
[----:B------:R-:W-:Y:S01]  /*01e0*/  UIMAD.WIDE.U32 UR10, UR18, 0x14, UR22 ;  /* 0x00000014120a78a5 */ /* 0x000fe2000f8e0016 */
[----:B------:R-:W-:Y:S01]  /*01f0*/  IMAD.WIDE.U32 R2, R5, 0x4, R2 ;  /* 0x0000000405027825 */ /* 0x000fe200078e0002 */
[----:B------:R-:W-:Y:S02]  /*0200*/  UIMAD.WIDE.U32 UR12, UR18, 0x18, UR22 ;  /* 0x00000018120c78a5 */ /* 0x000fe4000f8e0016 */
[----:B------:R-:W-:Y:S01]  /*0210*/  UIMAD.WIDE.U32 UR14, UR18, 0x1c, UR22 ;  /* 0x0000001c120e78a5 */ /* 0x000fe2000f8e0016 */
[----:B------:R-:W-:-:S04]  /*0220*/  IADD3 R2, P0, PT, R2, 0x10, RZ ;  /* 0x0000001002027810 */ /* 0x000fc80007f1e0ff */
[----:B------:R-:W-:-:S09]  /*0230*/  IADD3.X R3, PT, PT, RZ, R3, RZ, P0, !PT ;  /* 0x00000003ff037210 */ /* 0x000fd200007fe4ff */
.L_x_9:
[----:B------:R-:W-:Y:S01]  /*0240*/  HFMA2 R23, -RZ, RZ, 0, 2.384185791015625e-07 ;  /* 0x00000004ff177431 */ /* 0x000fe200000001ff */
[----:B------:R-:W-:Y:S01]  /*0250*/  UIMAD.WIDE.U32 UR24, UR18, 0x4, UR22 ;  /* 0x00000004121878a5 */ /* 0x000fe2000f8e0016 */
[----:B------:R-:W2:Y:S01]  /*0260*/  LDG.E R21, desc[UR16][R2.64+-0x10] ;  /* 0xfffff01002157981 */ /* 0x000ea2000c1e1900 */
[----:B------:R-:W-:Y:S01]  /*0270*/  UIMAD.WIDE.U32 UR20, UR18, 0x8, UR22 ;  /* 0x00000008121478a5 */ /* 0x000fe2000f8e0016 */
[----:B------:R-:W-:Y:S02]  /*0280*/  IMAD.MOV.U32 R11, RZ, RZ, 0x4 ;  /* 0x00000004ff0b7424 */ /* 0x000fe400078e00ff */
[----:B------:R-:W-:Y:S01]  /*0290*/  HFMA2 R7, -RZ, RZ, 0, 2.384185791015625e-07 ;  /* 0x00000004ff077431 */ /* 0x000fe200000001ff */
[----:B------:R-:W3:Y:S01]  /*02a0*/  LDG.E R19, desc[UR16][R2.64+-0xc] ;  /* 0xfffff41002137981 */ /* 0x000ee2000c1e1900 */
[----:B------:R-:W-:Y:S02]  /*02b0*/  MOV R8, UR24 ;  /* 0x0000001800087c02 */ /* 0x000fe40008000f00 */
[----:B------:R-:W-:Y:S01]  /*02c0*/  MOV R9, UR25 ;  /* 0x0000001900097c02 */ /* 0x000fe20008000f00 */
[C---:B------:R-:W-:Y:S01]  /*02d0*/  IMAD.WIDE R22, R14.reuse, R23, UR22 ;  /* 0x000000160e167e25 */ /* 0x040fe2000f8e0217 */
[----:B------:R-:W-:Y:S01]  /*02e0*/  MOV R24, UR20 ;  /* 0x0000001400187c02 */ /* 0x000fe20008000f00 */
[----:B------:R-:W4:Y:S01]  /*02f0*/  LDG.E R17, desc[UR16][R2.64+-0x8] ;  /* 0xfffff81002117981 */ /* 0x000f22000c1e1900 */
[----:B------:R-:W-:Y:S01]  /*0300*/  MOV R25, UR21 ;  /* 0x0000001500197c02 */ /* 0x000fe20008000f00 */
[----:B------:R-:W-:-:S02]  /*0310*/  IMAD.WIDE R8, R14, 0x4, R8 ;  /* 0x000000040e087825 */ /* 0x000fc400078e0208 */
[----:B------:R-:W2:Y:S02]  /*0320*/  LDG.E R22, desc[UR16][R22.64] ;  /* 0x0000001016167981 */ /* 0x000ea4000c1e1900 */
[C---:B------:R-:W-:Y:S01]  /*0330*/  IMAD.WIDE R24, R14.reuse, 0x4, R24 ;  /* 0x000000040e187825 */ /* 0x040fe200078e0218 */
[----:B------:R-:W-:Y:S01]  /*0340*/  MOV R5, 0x4 ;  /* 0x0000000400057802 */ /* 0x000fe20000000f00 */
[----:B------:R0:W3:Y:S02]  /*0350*/  LDG.E R20, desc[UR16][R8.64] ;  /* 0x0000001008147981 */ /* 0x0000e4000c1e1900 */
[C---:B------:R-:W-:Y:S02]  /*0360*/  IMAD.WIDE R10, R14.reuse, R11, UR6 ;  /* 0x000000060e0a7e25 */ /* 0x040fe4000f8e020b */
[----:B------:R-:W4:Y:S02]  /*0370*/  LDG.E R18, desc[UR16][R24.64] ;  /* 0x0000001018127981 */ /* 0x000f24000c1e1900 */
[----:B------:R-:W-:-:S04]  /*0380*/  IMAD.WIDE R4, R14, R5, UR8 ;  /* 0x000000080e047e25 */ /* 0x000fc8000f8e0205 */
[----:B------:R-:W-:Y:S01]  /*0390*/  HFMA2 R27, -RZ, RZ, 0, 2.384185791015625e-07 ;  /* 0x00000004ff1b7431 */ /* 0x000fe200000001ff */
[----:B------:R1:W5:Y:S01]  /*03a0*/  LDG.E R16, desc[UR16][R10.64] ;  /* 0x000000100a107981 */ /* 0x000362000c1e1900 */
[----:B0-----:R-:W-:-:S03]  /*03b0*/  MOV R9, 0x4 ;  /* 0x0000000400097802 */ /* 0x001fc60000000f00 */
[----:B------:R-:W5:Y:S01]  /*03c0*/  LDG.E R15, desc[UR16][R2.64+-0x4] ;  /* 0xfffffc10020f7981 */ /* 0x000f62000c1e1900 */
[----:B------:R-:W-:-:S03]  /*03d0*/  IMAD.WIDE R6, R14, R7, UR10 ;  /* 0x0000000a0e067e25 */ /* 0x000fc6000f8e0207 */
[----:B------:R0:W5:Y:S01]  /*03e0*/  LDG.E R4, desc[UR16][R4.64] ;  /* 0x0000001004047981 */ /* 0x000162000c1e1900 */
[----:B------:R-:W-:-:S03]  /*03f0*/  IMAD.WIDE R8, R14, R9, UR12 ;  /* 0x0000000c0e087e25 */ /* 0x000fc6000f8e0209 */
[----:B------:R-:W5:Y:S01]  /*0400*/  LDG.E R23, desc[UR16][R2.64] ;  /* 0x0000001002177981 */ /* 0x000f62000c1e1900 */
[----:B-1----:R-:W-:-:S03]  /*0410*/  IMAD.WIDE R10, R14, R27, UR14 ;  /* 0x0000000e0e0a7e25 */ /* 0x002fc6000f8e021b */
[----:B------:R-:W5:Y:S04]  /*0420*/  LDG.E R7, desc[UR16][R6.64] ;  /* 0x0000001006077981 */ /* 0x000f68000c1e1900 */
[----:B------:R-:W5:Y:S04]  /*0430*/  LDG.E R24, desc[UR16][R2.64+0x4] ;  /* 0x0000041002187981 */ /* 0x000f68000c1e1900 */
[----:B------:R-:W5:Y:S04]  /*0440*/  LDG.E R8, desc[UR16][R8.64] ;  /* 0x0000001008087981 */ /* 0x000f68000c1e1900 */
[----:B------:R-:W5:Y:S04]  /*0450*/  LDG.E R25, desc[UR16][R2.64+0x8] ;  /* 0x0000081002197981 */ /* 0x000f68000c1e1900 */
[----:B------:R-:W5:Y:S04]  /*0460*/  LDG.E R10, desc[UR16][R10.64] ;  /* 0x000000100a0a7981 */ /* 0x000f68000c1e1900 */
[----:B------:R1:W5:Y:S01]  /*0470*/  LDG.E R27, desc[UR16][R2.64+0xc] ;  /* 0x00000c10021b7981 */ /* 0x000362000c1e1900 */
[----:B------:R-:W-:-:S04]  /*0480*/  UIADD3 UR5, UPT, UPT, UR5, 0x8, URZ ;  /* 0x0000000805057890 */ /* 0x000fc8000fffe0ff */
[----:B------:R-:W-:Y:S01]  /*0490*/  UISETP.NE.AND UP1, UPT, UR5, URZ, UPT ;  /* 0x000000ff0500728c */ /* 0x000fe2000bf25270 */
[----:B0-----:R-:W-:Y:S02]  /*04a0*/  MOV R5, UR18 ;  /* 0x0000001200057c02 */ /* 0x001fe40008000f00 */
[----:B-1----:R-:W-:Y:S02]  /*04b0*/  IADD3 R2, P0, PT, R2, 0x20, RZ ;  /* 0x0000002002027810 */ /* 0x002fe40007f1e0ff */
[----:B------:R-:W-:Y:S02]  /*04c0*/  LEA R14, R5, R14, 0x3 ;  /* 0x0000000e050e7211 */ /* 0x000fe400078e18ff */
[----:B------:R-:W-:Y:S01]  /*04d0*/  IADD3.X R3, PT, PT, RZ, R3, RZ, P0, !PT ;  /* 0x00000003ff037210 */ /* 0x000fe200007fe4ff */
[----:B--2---:R-:W-:-:S04]  /*04e0*/  FFMA R22, R21, R22, R12 ;  /* 0x0000001615167223 */ /* 0x004fc8000000000c */
[----:B---3--:R-:W-:-:S04]  /*04f0*/  FFMA R20, R19, R20, R22 ;  /* 0x0000001413147223 */ /* 0x008fc80000000016 */
[----:B----4-:R-:W-:-:S04]  /*0500*/  FFMA R18, R17, R18, R20 ;  /* 0x0000001211127223 */ /* 0x010fc80000000014 */
[----:B-----5:R-:W-:-:S04]  /*0510*/  FFMA R16, R15, R16, R18 ;  /* 0x000000100f107223 */ /* 0x020fc80000000012 */
[----:B------:R-:W-:-:S04]  /*0520*/  FFMA R23, R23, R4, R16 ;  /* 0x0000000417177223 */ /* 0x000fc80000000010 */
[----:B------:R-:W-:-:S04]  /*0530*/  FFMA R24, R24, R7, R23 ;  /* 0x0000000718187223 */ /* 0x000fc80000000017 */
[----:B------:R-:W-:-:S04]  /*0540*/  FFMA R8, R25, R8, R24 ;  /* 0x0000000819087223 */ /* 0x000fc80000000018 */
[----:B------:R-:W-:Y:S01]  /*0550*/  FFMA R12, R27, R10, R8 ;  /* 0x0000000a1b0c7223 */ /* 0x000fe20000000008 */
[----:B------:R-:W-:Y:S06]  /*0560*/  BRA.U UP1, `(.L_x_9) ;  /* 0xfffffffd01347547 */ /* 0x000fec000b83ffff */
.L_x_8:
[----:B------:R-:W-:Y:S05]  /*0570*/  BRA.U !UP0, `(.L_x_7) ;  /* 0x00000005083c7547 */ /* 0x000fea000b800000 */
[----:B------:R-:W-:Y:S01]  /*0580*/  UISETP.GE.U32.AND UP0, UPT, UR19, 0x4, UPT ;  /* 0x000000041300788c */ /* 0x000fe2000bf06070 */
[----:B------:R-:W-:Y:S01]  /*0590*/  IMAD R2, R0, UR18, RZ ;  /* 0x0000001200027c24 */ /* 0x000fe2000f8e02ff */
[----:B------:R-:W-:-:S04]  /*05a0*/  ULOP3.LUT UR5, UR18, 0x3, URZ, 0xc0, !UPT ;  /* 0x0000000312057892 */ /* 0x000fc8000f8ec0ff */
[----:B------:R-:W-:-:S03]  /*05b0*/  UISETP.NE.AND UP1, UPT, UR5, URZ, UPT ;  /* 0x000000ff0500728c */ /* 0x000fc6000bf25270 */
[----:B------:R-:W-:Y:S08]  /*05c0*/  BRA.U !UP0, `(.L_x_10) ;  /* 0x00000001087c7547 */ /* 0x000ff0000b800000 */
[----:B------:R-:W0:Y:S01]  /*05d0*/  LDC.64 R6, c[0x0][0x388] ;  /* 0x0000e200ff067b82 */ /* 0x000e220000000a00 */
[----:B------:R-:W1:Y:S01]  /*05e0*/  LDCU.64 UR6, c[0x0][0x380] ;  /* 0x00007000ff0677ac */ /* 0x000e620008000a00 */
[----:B------:R-:W-:Y:S01]  /*05f0*/  MOV R4, UR4 ;  /* 0x0000000400047c02 */ /* 0x000fe20008000f00 */
[C---:B------:R-:W-:Y:S01]  /*0600*/  VIADD R3, R2.reuse, UR4 ;  /* 0x0000000402037c36 */ /* 0x040fe20008000000 */
[----:B------:R-:W-:Y:S02]  /*0610*/  MOV R11, UR18 ;  /* 0x00000012000b7c02 */ /* 0x000fe40008000f00 */
[----:B------:R-:W-:Y:S01]  /*0620*/  IADD3 R14, P0, PT, R2, UR4, RZ ;  /* 0x00000004020e7c10 */ /* 0x000fe2000ff1e0ff */
[----:B------:R-:W-:Y:S01]  /*0630*/  IMAD R5, R4, UR18, R13 ;  /* 0x0000001204057c24 */ /* 0x000fe2000f8e020d */
[----:B------:R-:W2:Y:S01]  /*0640*/  LDC.64 R8, c[0x0][0x380] ;  /* 0x0000e000ff087b82 */ /* 0x000ea20000000a00 */
[----:B------:R-:W-:Y:S02]  /*0650*/  MOV R15, UR18 ;  /* 0x00000012000f7c02 */ /* 0x000fe40008000f00 */
[----:B------:R-:W-:Y:S01]  /*0660*/  MOV R17, UR18 ;  /* 0x0000001200117c02 */ /* 0x000fe20008000f00 */
[----:B0-----:R-:W-:-:S04]  /*0670*/  IMAD.WIDE R6, R5, 0x4, R6 ;  /* 0x0000000405067825 */ /* 0x001fc800078e0206 */
[----:B------:R-:W-:Y:S02]  /*0680*/  IMAD.WIDE.U32 R10, R11, 0x4, R6 ;  /* 0x000000040b0a7825 */ /* 0x000fe400078e0006 */
[----:B------:R-:W3:Y:S02]  /*0690*/  LDG.E R6, desc[UR16][R6.64] ;  /* 0x0000001006067981 */ /* 0x000ee4000c1e1900 */
[----:B--2---:R-:W-:Y:S01]  /*06a0*/  IMAD.WIDE.U32 R8, R3, 0x4, R8 ;  /* 0x0000000403087825 */ /* 0x004fe200078e0008 */
[----:B------:R-:W-:Y:S02]  /*06b0*/  IADD3.X R3, PT, PT, RZ, RZ, RZ, P0, !PT ;  /* 0x000000ffff037210 */ /* 0x000fe400007fe4ff */
[----:B-1----:R-:W-:-:S03]  /*06c0*/  LEA R4, P0, R14, UR6, 0x2 ;  /* 0x000000060e047c11 */ /* 0x002fc6000f8010ff */
[----:B------:R-:W3:Y:S01]  /*06d0*/  LDG.E R9, desc[UR16][R8.64] ;  /* 0x0000001008097981 */ /* 0x000ee2000c1e1900 */
[----:B------:R-:W-:Y:S01]  /*06e0*/  LEA.HI.X R5, R14, UR7, R3, 0x2, P0 ;  /* 0x000000070e057c11 */ /* 0x000fe200080f1403 */
[----:B------:R-:W-:Y:S02]  /*06f0*/  IMAD.WIDE.U32 R14, R15, 0x4, R10 ;  /* 0x000000040f0e7825 */ /* 0x000fe400078e000a */
[----:B------:R-:W2:Y:S04]  /*0700*/  LDG.E R3, desc[UR16][R10.64] ;  /* 0x000000100a037981 */ /* 0x000ea8000c1e1900 */
[----:B------:R-:W2:Y:S01]  /*0710*/  LDG.E R18, desc[UR16][R4.64+0x4] ;  /* 0x0000041004127981 */ /* 0x000ea2000c1e1900 */
[----:B------:R-:W-:-:S03]  /*0720*/  IMAD.WIDE.U32 R16, R17, 0x4, R14 ;  /* 0x0000000411107825 */ /* 0x000fc600078e000e */
[----:B------:R-:W4:Y:S04]  /*0730*/  LDG.E R19, desc[UR16][R14.64] ;  /* 0x000000100e137981 */ /* 0x000f28000c1e1900 */
[----:B------:R-:W4:Y:S04]  /*0740*/  LDG.E R20, desc[UR16][R4.64+0x8] ;  /* 0x0000081004147981 */ /* 0x000f28000c1e1900 */
[----:B------:R-:W5:Y:S04]  /*0750*/  LDG.E R22, desc[UR16][R4.64+0xc] ;  /* 0x00000c1004167981 */ /* 0x000f68000c1e1900 */
[----:B------:R-:W5:Y:S01]  /*0760*/  LDG.E R16, desc[UR16][R16.64] ;  /* 0x0000001010107981 */ /* 0x000f62000c1e1900 */
[----:B------:R-:W-:Y:S01]  /*0770*/  UIADD3 UR4, UPT, UPT, UR4, 0x4, URZ ;  /* 0x0000000404047890 */ /* 0x000fe2000fffe0ff */
[----:B---3--:R-:W-:-:S04]  /*0780*/  FFMA R9, R9, R6, R12 ;  /* 0x0000000609097223 */ /* 0x008fc8000000000c */
[----:B--2---:R-:W-:-:S04]  /*0790*/  FFMA R3, R18, R3, R9 ;  /* 0x0000000312037223 */ /* 0x004fc80000000009 */
[----:B----4-:R-:W-:-:S04]  /*07a0*/  FFMA R3, R20, R19, R3 ;  /* 0x0000001314037223 */ /* 0x010fc80000000003 */
[----:B-----5:R-:W-:-:S07]  /*07b0*/  FFMA R12, R22, R16, R3 ;  /* 0x00000010160c7223 */ /* 0x020fce0000000003 */
.L_x_10:
[----:B------:R-:W-:Y:S05]  /*07c0*/  BRA.U !UP1, `(.L_x_7) ;  /* 0x0000000109a87547 */ /* 0x000fea000b800000 */
[----:B------:R-:W-:Y:S01]  /*07d0*/  UISETP.NE.AND UP0, UPT, UR5, 0x1, UPT ;  /* 0x000000010500788c */ /* 0x000fe2000bf05270 */
[----:B------:R-:W-:Y:S01]  /*07e0*/  MOV R4, UR4 ;  /* 0x0000000400047c02 */ /* 0x000fe20008000f00 */
[----:B------:R-:W-:Y:S02]  /*07f0*/  ULOP3.LUT UR5, UR18, 0x1, URZ, 0xc0, !UPT ;  /* 0x0000000112057892 */ /* 0x000fe4000f8ec0ff */
[----:B------:R-:W-:Y:S02]  /*0800*/  MOV R17, UR18 ;  /* 0x0000001200117c02 */ /* 0x000fe40008000f00 */
[----:B------:R-:W-:Y:S01]  /*0810*/  UISETP.NE.U32.AND UP1, UPT, UR5, 0x1, UPT ;  /* 0x000000010500788c */ /* 0x000fe2000bf25070 */
[----:B------:R-:W-:-:S04]  /*0820*/  PLOP3.LUT P1, PT, PT, PT, UP0, 0x80, 0x8 ;  /* 0x000000000008781c */ /* 0x000fc80003f2f008 */
[----:B------:R-:W0:Y:S01]  /*0830*/  @UP0 LDCU.128 UR8, c[0x0][0x380] ;  /* 0x00007000ff0807ac */ /* 0x000e220008000c00 */
[----:B------:R-:W-:Y:S01]  /*0840*/  PLOP3.LUT P0, PT, PT, PT, UP1, 0x80, 0x8 ;  /* 0x000000000008781c */ /* 0x000fe20003f0f018 */
[----:B------:R-:W1:Y:S04]  /*0850*/  @UP0 LDCU.64 UR6, c[0x0][0x380] ;  /* 0x00007000ff0607ac */ /* 0x000e680008000a00 */
[----:B------:R-:W2:Y:S03]  /*0860*/  @!UP1 LDCU.128 UR12, c[0x0][0x380] ;  /* 0x00007000ff0c97ac */ /* 0x000ea60008000c00 */
[C---:B------:R-:W-:Y:S02]  /*0870*/  @P1 IADD3 R3, PT, PT, R2.reuse, UR4, RZ ;  /* 0x0000000402031c10 */ /* 0x040fe4000fffe0ff */
[----:B------:R-:W-:Y:S01]  /*0880*/  @P1 IADD3 R5, P2, PT, R2, UR4, RZ ;  /* 0x0000000402051c10 */ /* 0x000fe2000ff5e0ff */
[----:B------:R-:W-:-:S03]  /*0890*/  @UP0 UIADD3 UR4, UPT, UPT, UR4, 0x2, URZ ;  /* 0x0000000204040890 */ /* 0x000fc6000fffe0ff */
[----:B------:R-:W-:Y:S02]  /*08a0*/  @P1 IADD3.X R8, PT, PT, RZ, RZ, RZ, P2, !PT ;  /* 0x000000ffff081210 */ /* 0x000fe400017fe4ff */
[----:B0-----:R-:W-:Y:S01]  /*08b0*/  MOV R14, UR8 ;  /* 0x00000008000e7c02 */ /* 0x001fe20008000f00 */
[----:B------:R-:W-:Y:S01]  /*08c0*/  IMAD.U32 R6, RZ, RZ, UR10 ;  /* 0x0000000aff067e24 */ /* 0x000fe2000f8e00ff */
[----:B------:R-:W-:Y:S02]  /*08d0*/  MOV R15, UR9 ;  /* 0x00000009000f7c02 */ /* 0x000fe40008000f00 */
[----:B------:R-:W-:Y:S01]  /*08e0*/  MOV R7, UR11 ;  /* 0x0000000b00077c02 */ /* 0x000fe20008000f00 */
[----:B------:R-:W-:-:S04]  /*08f0*/  @P1 IMAD.WIDE.U32 R14, R3, 0x4, R14 ;  /* 0x00000004030e1825 */ /* 0x000fc800078e000e */
[----:B------:R-:W-:Y:S01]  /*0900*/  @P1 IMAD R3, R4, UR18, R13 ;  /* 0x0000001204031c24 */ /* 0x000fe2000f8e020d */
[----:B-1----:R-:W-:Y:S02]  /*0910*/  @P1 LEA R4, P2, R5, UR6, 0x2 ;  /* 0x0000000605041c11 */ /* 0x002fe4000f8410ff */
[----:B------:R-:W-:Y:S01]  /*0920*/  MOV R18, UR4 ;  /* 0x0000000400127c02 */ /* 0x000fe20008000f00 */
[----:B------:R-:W-:Y:S01]  /*0930*/  @P1 IMAD.WIDE R6, R3, 0x4, R6 ;  /* 0x0000000403061825 */ /* 0x000fe200078e0206 */
[----:B------:R-:W-:Y:S01]  /*0940*/  @P1 LEA.HI.X R5, R5, UR7, R8, 0x2, P2 ;  /* 0x0000000705051c11 */ /* 0x000fe200090f1408 */
[----:B------:R-:W3:Y:S01]  /*0950*/  @P1 LDG.E R3, desc[UR16][R14.64] ;  /* 0x000000100e031981 */ /* 0x000ee2000c1e1900 */
[----:B--2---:R-:W-:Y:S01]  /*0960*/  MOV R8, UR12 ;  /* 0x0000000c00087c02 */ /* 0x004fe20008000f00 */
[----:B------:R-:W-:Y:S01]  /*0970*/  @!P0 IMAD R21, R18, UR18, R13 ;  /* 0x0000001212158c24 */ /* 0x000fe2000f8e020d */
[----:B------:R-:W-:Y:S01]  /*0980*/  MOV R9, UR13 ;  /* 0x0000000d00097c02 */ /* 0x000fe20008000f00 */
[----:B------:R-:W-:Y:S01]  /*0990*/  @P1 IMAD.WIDE.U32 R16, R17, 0x4, R6 ;  /* 0x0000000411101825 */ /* 0x000fe200078e0006 */
[----:B------:R-:W-:Y:S01]  /*09a0*/  @!P0 IADD3 R19, PT, PT, R2, UR4, RZ ;  /* 0x0000000402138c10 */ /* 0x000fe2000fffe0ff */
[----:B------:R-:W3:Y:S01]  /*09b0*/  @P1 LDG.E R6, desc[UR16][R6.64] ;  /* 0x0000001006061981 */ /* 0x000ee2000c1e1900 */
[----:B------:R-:W-:-:S02]  /*09c0*/  MOV R10, UR14 ;  /* 0x0000000e000a7c02 */ /* 0x000fc40008000f00 */
[----:B------:R-:W-:Y:S01]  /*09d0*/  MOV R11, UR15 ;  /* 0x0000000f000b7c02 */ /* 0x000fe20008000f00 */
[----:B------:R-:W-:Y:S01]  /*09e0*/  @!P0 IMAD.WIDE.U32 R8, R19, 0x4, R8 ;  /* 0x0000000413088825 */ /* 0x000fe200078e0008 */
[----:B------:R-:W2:Y:S03]  /*09f0*/  @P1 LDG.E R16, desc[UR16][R16.64] ;  /* 0x0000001010101981 */ /* 0x000ea6000c1e1900 */
[----:B------:R-:W-:Y:S01]  /*0a00*/  @!P0 IMAD.WIDE R10, R21, 0x4, R10 ;  /* 0x00000004150a8825 */ /* 0x000fe200078e020a */
[----:B------:R-:W2:Y:S04]  /*0a10*/  @P1 LDG.E R4, desc[UR16][R4.64+0x4] ;  /* 0x0000041004041981 */ /* 0x000ea8000c1e1900 */
[----:B------:R-:W4:Y:S04]  /*0a20*/  @!P0 LDG.E R9, desc[UR16][R8.64] ;  /* 0x0000001008098981 */ /* 0x000f28000c1e1900 */
[----:B------:R-:W4:Y:S01]  /*0a30*/  @!P0 LDG.E R10, desc[UR16][R10.64] ;  /* 0x000000100a0a8981 */ /* 0x000f22000c1e1900 */
[----:B---3--:R-:W-:-:S04]  /*0a40*/  @P1 FFMA R3, R3, R6, R12 ;  /* 0x0000000603031223 */ /* 0x008fc8000000000c */
[----:B--2---:R-:W-:-:S04]  /*0a50*/  @P1 FFMA R12, R4, R16, R3 ;  /* 0x00000010040c1223 */ /* 0x004fc80000000003 */
[----:B----4-:R-:W-:-:S07]  /*0a60*/  @!P0 FFMA R12, R9, R10, R12 ;  /* 0x0000000a090c8223 */ /* 0x010fce000000000c */
.L_x_7:
[----:B------:R-:W0:Y:S01]  /*0a70*/  LDC.64 R2, c[0x0][0x390] ;  /* 0x0000e400ff027b82 */ /* 0x000e220000000a00 */
[----:B------:R-:W-:-:S04]  /*0a80*/  IMAD R13, R0, UR18, R13 ;  /* 0x00000012000d7c24 */ /* 0x000fc8000f8e020d */
[----:B0-----:R-:W-:-:S05]  /*0a90*/  IMAD.WIDE R2, R13, 0x4, R2 ;  /* 0x000000040d027825 */ /* 0x001fca00078e0202 */
[----:B------:R-:W-:Y:S01]  /*0aa0*/  STG.E desc[UR16][R2.64], R12 ;  /* 0x0000000c02007986 */ /* 0x000fe2000c101910 */
[----:B------:R-:W-:Y:S05]  /*0ab0*/  EXIT ;  /* 0x000000000000794d */ /* 0x000fea0003800000 */
.L_x_11:
        /* <DEDUP_REMOVED lines=12> */
.L_x_13:


//--------------------- .nv.shared._Z19version_2_matrixMulPfS_S_i --------------------------
	.section	.nv.shared._Z19version_2_matrixMulPfS_S_i,"aw",@nobits
	.sectionflags	@""
	.align	4
.nv.shared._Z19version_2_matrixMulPfS_S_i:
	.zero		3072


//--------------------- .nv.shared.reserved.0     --------------------------
	.section	.nv.shared.reserved.0,"aw",@nobits
	.weak		__nv_reservedSMEM_offset_0_alias
	.size		__nv_reservedSMEM_offset_0_alias, 0, 64
	.other		__nv_reservedSMEM_offset_0_alias,@"STO_CUDA_RESERVED_SHARED STV_DEFAULT"
__nv_reservedSMEM_offset_0_alias:
	.zero		0
	.zero		64


//--------------------- .nv.constant0._Z19version_2_matrixMulPfS_S_i --------------------------
	.section	.nv.constant0._Z19version_2_matrixMulPfS_S_i,"a",@progbits
	.sectionflags	@""
	.align	4
.nv.constant0._Z19version_2_matrixMulPfS_S_i:
	.zero		924


//--------------------- .nv.constant0._Z19version_1_matrixMulPfS_S_i --------------------------
	.section	.nv.constant0._Z19version_1_matrixMulPfS_S_i,"a",@progbits
	.sectionflags	@""
	.align	4
.nv.constant0._Z19version_1_matrixMulPfS_S_i:
	.zero		924


//--------------------- SYMBOLS --------------------------

	.type		.nv.reservedSmem.offset0,@object
	.size		.nv.reservedSmem.offset0,0x4
	.type		.nv.reservedSmem.cap,@object
	.size		.nv.reservedSmem.cap,0x4
